//
// Generated by NVIDIA NVVM Compiler
//
// Compiler Build ID: CL-36424714
// Cuda compilation tools, release 13.0, V13.0.88
// Based on NVVM 20.0.0
//

.version 9.0
.target sm_100
.address_size 64

	// .globl	drawLatentVariables
.global .align 4 .b8 precalc_xorwow_matrix[102400];
.global .align 4 .b8 precalc_xorwow_offset_matrix[102400];
.global .align 4 .b8 mrg32k3aM1[2304];
.global .align 4 .b8 mrg32k3aM2[2304];
.global .align 4 .b8 mrg32k3aM1SubSeq[2016];
.global .align 4 .b8 mrg32k3aM2SubSeq[2016];
.global .align 4 .b8 mrg32k3aM1Seq[2304];
.global .align 4 .b8 mrg32k3aM2Seq[2304];
.const .align 8 .b8 __cr_lgamma_table[72];
.extern .shared .align 16 .b8 p[];

.visible .entry drawLatentVariables(
	.param .u64 .ptr .align 1 drawLatentVariables_param_0,
	.param .u64 .ptr .align 1 drawLatentVariables_param_1,
	.param .u64 .ptr .align 1 drawLatentVariables_param_2,
	.param .u64 .ptr .align 1 drawLatentVariables_param_3,
	.param .u64 .ptr .align 1 drawLatentVariables_param_4,
	.param .u64 .ptr .align 1 drawLatentVariables_param_5,
	.param .u64 .ptr .align 1 drawLatentVariables_param_6,
	.param .u64 .ptr .align 1 drawLatentVariables_param_7,
	.param .u64 .ptr .align 1 drawLatentVariables_param_8,
	.param .u64 .ptr .align 1 drawLatentVariables_param_9,
	.param .u32 drawLatentVariables_param_10,
	.param .u32 drawLatentVariables_param_11,
	.param .u32 drawLatentVariables_param_12,
	.param .u32 drawLatentVariables_param_13,
	.param .u32 drawLatentVariables_param_14
)
{
	.reg .pred 	%p<41>;
	.reg .b32 	%r<171>;
	.reg .b32 	%f<71>;
	.reg .b64 	%rd<111>;

	ld.param.u64 	%rd16, [drawLatentVariables_param_0];
	ld.param.u64 	%rd17, [drawLatentVariables_param_1];
	ld.param.u64 	%rd19, [drawLatentVariables_param_2];
	ld.param.u64 	%rd20, [drawLatentVariables_param_3];
	ld.param.u64 	%rd21, [drawLatentVariables_param_4];
	ld.param.u64 	%rd22, [drawLatentVariables_param_5];
	ld.param.u64 	%rd23, [drawLatentVariables_param_7];
	ld.param.u64 	%rd24, [drawLatentVariables_param_8];
	ld.param.u64 	%rd25, [drawLatentVariables_param_9];
	ld.param.u32 	%r64, [drawLatentVariables_param_10];
	ld.param.u32 	%r65, [drawLatentVariables_param_11];
	ld.param.u32 	%r66, [drawLatentVariables_param_12];
	ld.param.u32 	%r67, [drawLatentVariables_param_13];
	ld.param.u32 	%r68, [drawLatentVariables_param_14];
	cvta.to.global.u64 	%rd1, %rd24;
	cvta.to.global.u64 	%rd2, %rd23;
	cvta.to.global.u64 	%rd3, %rd22;
	cvta.to.global.u64 	%rd4, %rd21;
	cvta.to.global.u64 	%rd5, %rd20;
	cvta.to.global.u64 	%rd6, %rd25;
	cvta.to.global.u64 	%rd7, %rd19;
	mov.u32 	%r69, %ntid.x;
	mov.u32 	%r70, %ctaid.x;
	mov.u32 	%r71, %tid.x;
	mad.lo.s32 	%r1, %r69, %r70, %r71;
	setp.ge.s32 	%p1, %r1, %r68;
	@%p1 bra 	$L__BB0_38;
	cvta.to.global.u64 	%rd26, %rd16;
	cvta.to.global.u64 	%rd27, %rd17;
	mul.wide.s32 	%rd28, %r1, 4;
	add.s64 	%rd29, %rd26, %rd28;
	ld.global.nc.u32 	%r2, [%rd29];
	add.s32 	%r3, %r64, %r1;
	add.s64 	%rd30, %rd27, %rd28;
	ld.global.nc.u32 	%r4, [%rd30];
	mul.lo.s32 	%r5, %r65, %r1;
	setp.lt.s32 	%p2, %r2, 1;
	@%p2 bra 	$L__BB0_37;
	setp.lt.s32 	%p3, %r65, 1;
	@%p3 bra 	$L__BB0_21;
	xor.b32  	%r105, %r3, -1429050551;
	mul.lo.s32 	%r106, %r105, 1099087573;
	setp.gt.s32 	%p25, %r3, -1;
	selp.b32 	%r107, -644748465, -1947113066, %p25;
	add.s32 	%r161, %r106, 123456789;
	xor.b32  	%r145, %r106, 362436069;
	add.s32 	%r146, %r107, 521288629;
	xor.b32  	%r147, %r107, 88675123;
	add.s32 	%r148, %r106, 5783321;
	and.b32  	%r11, %r65, 7;
	and.b32  	%r12, %r65, 2147483640;
	neg.s32 	%r13, %r12;
	shl.b32 	%r14, %r66, 3;
	add.s32 	%r108, %r107, %r106;
	add.s32 	%r162, %r108, 6615241;
	mov.b32 	%r142, 0;
	mul.wide.s32 	%rd90, %r66, 4;
$L__BB0_4:
	add.s32 	%r109, %r142, %r4;
	mul.wide.s32 	%rd48, %r109, 4;
	add.s64 	%rd49, %rd7, %rd48;
	ld.global.nc.u32 	%r23, [%rd49];
	setp.lt.s32 	%p26, %r23, 0;
	setp.ge.s32 	%p27, %r23, %r67;
	or.pred  	%p28, %p26, %p27;
	@%p28 bra 	$L__BB0_20;
	setp.lt.u32 	%p29, %r65, 8;
	mul.lo.s32 	%r24, %r23, %r65;
	mov.f32 	%f70, 0f00000000;
	mov.b32 	%r153, 0;
	@%p29 bra 	$L__BB0_8;
	mul.wide.u32 	%rd50, %r24, 4;
	add.s64 	%rd51, %rd2, %rd50;
	add.s64 	%rd110, %rd51, 16;
	mov.f32 	%f70, 0f00000000;
	mov.u32 	%r149, %r5;
	mov.u32 	%r150, %r3;
	mov.u32 	%r151, %r13;
$L__BB0_7:
	.pragma "nounroll";
	mul.wide.s32 	%rd52, %r149, 4;
	add.s64 	%rd53, %rd6, %rd52;
	ld.global.nc.f32 	%f17, [%rd110+-16];
	mul.wide.s32 	%rd54, %r150, 4;
	add.s64 	%rd55, %rd1, %rd54;
	ld.global.nc.f32 	%f18, [%rd55];
	fma.rn.f32 	%f19, %f17, %f18, %f70;
	st.global.f32 	[%rd53], %f19;
	ld.global.nc.f32 	%f20, [%rd110+-12];
	mul.wide.s32 	%rd56, %r66, 4;
	add.s64 	%rd57, %rd55, %rd56;
	ld.global.nc.f32 	%f21, [%rd57];
	fma.rn.f32 	%f22, %f20, %f21, %f19;
	st.global.f32 	[%rd53+4], %f22;
	ld.global.nc.f32 	%f23, [%rd110+-8];
	add.s64 	%rd58, %rd57, %rd56;
	ld.global.nc.f32 	%f24, [%rd58];
	fma.rn.f32 	%f25, %f23, %f24, %f22;
	st.global.f32 	[%rd53+8], %f25;
	ld.global.nc.f32 	%f26, [%rd110+-4];
	add.s64 	%rd59, %rd58, %rd56;
	ld.global.nc.f32 	%f27, [%rd59];
	fma.rn.f32 	%f28, %f26, %f27, %f25;
	st.global.f32 	[%rd53+12], %f28;
	ld.global.nc.f32 	%f29, [%rd110];
	add.s64 	%rd60, %rd59, %rd56;
	ld.global.nc.f32 	%f30, [%rd60];
	fma.rn.f32 	%f31, %f29, %f30, %f28;
	st.global.f32 	[%rd53+16], %f31;
	ld.global.nc.f32 	%f32, [%rd110+4];
	add.s64 	%rd61, %rd60, %rd56;
	ld.global.nc.f32 	%f33, [%rd61];
	fma.rn.f32 	%f34, %f32, %f33, %f31;
	st.global.f32 	[%rd53+20], %f34;
	ld.global.nc.f32 	%f35, [%rd110+8];
	add.s64 	%rd62, %rd61, %rd56;
	ld.global.nc.f32 	%f36, [%rd62];
	fma.rn.f32 	%f37, %f35, %f36, %f34;
	st.global.f32 	[%rd53+24], %f37;
	ld.global.nc.f32 	%f38, [%rd110+12];
	add.s64 	%rd63, %rd62, %rd56;
	ld.global.nc.f32 	%f39, [%rd63];
	fma.rn.f32 	%f70, %f38, %f39, %f37;
	st.global.f32 	[%rd53+28], %f70;
	add.s32 	%r151, %r151, 8;
	add.s64 	%rd110, %rd110, 32;
	add.s32 	%r150, %r150, %r14;
	add.s32 	%r149, %r149, 8;
	setp.ne.s32 	%p30, %r151, 0;
	mov.u32 	%r153, %r12;
	@%p30 bra 	$L__BB0_7;
$L__BB0_8:
	setp.eq.s32 	%p31, %r11, 0;
	@%p31 bra 	$L__BB0_16;
	add.s32 	%r111, %r11, -1;
	setp.lt.u32 	%p32, %r111, 3;
	@%p32 bra 	$L__BB0_11;
	add.s32 	%r112, %r153, %r24;
	mul.wide.u32 	%rd64, %r112, 4;
	add.s64 	%rd65, %rd2, %rd64;
	ld.global.nc.f32 	%f41, [%rd65];
	mad.lo.s32 	%r113, %r153, %r66, %r3;
	mul.wide.s32 	%rd66, %r113, 4;
	add.s64 	%rd67, %rd1, %rd66;
	ld.global.nc.f32 	%f42, [%rd67];
	fma.rn.f32 	%f43, %f41, %f42, %f70;
	add.s32 	%r114, %r153, %r5;
	mul.wide.s32 	%rd68, %r114, 4;
	add.s64 	%rd69, %rd6, %rd68;
	st.global.f32 	[%rd69], %f43;
	cvt.u64.u32 	%rd70, %r24;
	cvt.u64.u32 	%rd71, %r153;
	add.s64 	%rd72, %rd71, %rd70;
	shl.b64 	%rd73, %rd72, 2;
	add.s64 	%rd74, %rd2, %rd73;
	ld.global.nc.f32 	%f44, [%rd74+4];
	add.s64 	%rd76, %rd67, %rd90;
	ld.global.nc.f32 	%f45, [%rd76];
	fma.rn.f32 	%f46, %f44, %f45, %f43;
	st.global.f32 	[%rd69+4], %f46;
	ld.global.nc.f32 	%f47, [%rd74+8];
	add.s64 	%rd77, %rd76, %rd90;
	ld.global.nc.f32 	%f48, [%rd77];
	fma.rn.f32 	%f49, %f47, %f48, %f46;
	st.global.f32 	[%rd69+8], %f49;
	ld.global.nc.f32 	%f50, [%rd74+12];
	add.s64 	%rd78, %rd77, %rd90;
	ld.global.nc.f32 	%f51, [%rd78];
	fma.rn.f32 	%f70, %f50, %f51, %f49;
	st.global.f32 	[%rd69+12], %f70;
	add.s32 	%r153, %r153, 4;
$L__BB0_11:
	and.b32  	%r115, %r65, 3;
	setp.eq.s32 	%p33, %r115, 0;
	@%p33 bra 	$L__BB0_16;
	setp.eq.s32 	%p34, %r115, 1;
	@%p34 bra 	$L__BB0_14;
	add.s32 	%r116, %r153, %r24;
	mul.wide.u32 	%rd79, %r116, 4;
	add.s64 	%rd80, %rd2, %rd79;
	ld.global.nc.f32 	%f53, [%rd80];
	mad.lo.s32 	%r117, %r153, %r66, %r3;
	mul.wide.s32 	%rd81, %r117, 4;
	add.s64 	%rd82, %rd1, %rd81;
	ld.global.nc.f32 	%f54, [%rd82];
	fma.rn.f32 	%f55, %f53, %f54, %f70;
	add.s32 	%r118, %r153, %r5;
	mul.wide.s32 	%rd83, %r118, 4;
	add.s64 	%rd84, %rd6, %rd83;
	st.global.f32 	[%rd84], %f55;
	cvt.u64.u32 	%rd85, %r24;
	cvt.u64.u32 	%rd86, %r153;
	add.s64 	%rd87, %rd86, %rd85;
	shl.b64 	%rd88, %rd87, 2;
	add.s64 	%rd89, %rd2, %rd88;
	ld.global.nc.f32 	%f56, [%rd89+4];
	add.s64 	%rd91, %rd82, %rd90;
	ld.global.nc.f32 	%f57, [%rd91];
	fma.rn.f32 	%f70, %f56, %f57, %f55;
	st.global.f32 	[%rd84+4], %f70;
	add.s32 	%r153, %r153, 2;
$L__BB0_14:
	and.b32  	%r119, %r65, 1;
	setp.eq.b32 	%p35, %r119, 1;
	not.pred 	%p36, %p35;
	@%p36 bra 	$L__BB0_16;
	add.s32 	%r120, %r153, %r24;
	mul.wide.u32 	%rd92, %r120, 4;
	add.s64 	%rd93, %rd2, %rd92;
	ld.global.nc.f32 	%f58, [%rd93];
	mad.lo.s32 	%r121, %r153, %r66, %r3;
	mul.wide.s32 	%rd94, %r121, 4;
	add.s64 	%rd95, %rd1, %rd94;
	ld.global.nc.f32 	%f59, [%rd95];
	fma.rn.f32 	%f70, %f58, %f59, %f70;
	add.s32 	%r122, %r153, %r5;
	mul.wide.s32 	%rd96, %r122, 4;
	add.s64 	%rd97, %rd6, %rd96;
	st.global.f32 	[%rd97], %f70;
$L__BB0_16:
	shr.u32 	%r124, %r161, 2;
	xor.b32  	%r125, %r124, %r161;
	shl.b32 	%r126, %r148, 4;
	shl.b32 	%r127, %r125, 1;
	xor.b32  	%r128, %r126, %r127;
	xor.b32  	%r129, %r128, %r148;
	xor.b32  	%r170, %r129, %r125;
	add.s32 	%r162, %r162, 362437;
	add.s32 	%r130, %r170, %r162;
	cvt.rn.f32.u32 	%f60, %r130;
	fma.rn.f32 	%f61, %f60, 0f2F800000, 0f2F000000;
	mul.f32 	%f13, %f61, %f70;
	mov.b32 	%r155, 0;
$L__BB0_17:
	add.s32 	%r131, %r155, %r5;
	mul.wide.s32 	%rd98, %r131, 4;
	add.s64 	%rd99, %rd6, %rd98;
	ld.global.f32 	%f62, [%rd99];
	setp.lt.f32 	%p37, %f13, %f62;
	mov.u32 	%r156, %r155;
	@%p37 bra 	$L__BB0_19;
	add.s32 	%r155, %r155, 1;
	setp.ne.s32 	%p38, %r155, %r65;
	mov.u32 	%r156, %r65;
	@%p38 bra 	$L__BB0_17;
$L__BB0_19:
	setp.eq.s32 	%p39, %r156, %r65;
	selp.s32 	%r132, -1, 0, %p39;
	add.s32 	%r133, %r156, %r132;
	add.s32 	%r134, %r133, %r24;
	mul.wide.s32 	%rd100, %r134, 4;
	add.s64 	%rd101, %rd5, %rd100;
	atom.global.add.u32 	%r135, [%rd101], 1;
	mul.wide.s32 	%rd102, %r133, 4;
	add.s64 	%rd103, %rd4, %rd102;
	atom.global.add.u32 	%r136, [%rd103], 1;
	mad.lo.s32 	%r137, %r133, %r66, %r3;
	mul.wide.s32 	%rd104, %r137, 4;
	add.s64 	%rd105, %rd3, %rd104;
	ld.global.u32 	%r138, [%rd105];
	add.s32 	%r139, %r138, 1;
	st.global.u32 	[%rd105], %r139;
	mov.u32 	%r161, %r145;
	mov.u32 	%r145, %r146;
	mov.u32 	%r146, %r147;
	mov.u32 	%r147, %r148;
	mov.u32 	%r148, %r170;
$L__BB0_20:
	add.s32 	%r142, %r142, 1;
	setp.eq.s32 	%p40, %r142, %r2;
	@%p40 bra 	$L__BB0_37;
	bra.uni 	$L__BB0_4;
$L__BB0_21:
	and.b32  	%r48, %r2, 3;
	setp.lt.u32 	%p4, %r2, 4;
	mov.b32 	%r165, 0;
	@%p4 bra 	$L__BB0_32;
	and.b32  	%r165, %r2, 2147483644;
	setp.eq.s32 	%p5, %r65, 0;
	selp.s32 	%r50, -1, 0, %p5;
	mul.wide.s32 	%rd31, %r50, 4;
	add.s64 	%rd11, %rd4, %rd31;
	mad.lo.s32 	%r74, %r66, %r50, %r3;
	mul.wide.s32 	%rd32, %r74, 4;
	add.s64 	%rd12, %rd3, %rd32;
	mov.b32 	%r163, 0;
$L__BB0_23:
	add.s32 	%r75, %r163, %r4;
	mul.wide.s32 	%rd33, %r75, 4;
	add.s64 	%rd13, %rd7, %rd33;
	ld.global.nc.u32 	%r52, [%rd13];
	setp.lt.s32 	%p6, %r52, 0;
	setp.ge.s32 	%p7, %r52, %r67;
	or.pred  	%p8, %p6, %p7;
	@%p8 bra 	$L__BB0_25;
	mad.lo.s32 	%r76, %r52, %r65, %r50;
	mul.wide.s32 	%rd34, %r76, 4;
	add.s64 	%rd35, %rd5, %rd34;
	atom.global.add.u32 	%r77, [%rd35], 1;
	atom.global.add.u32 	%r78, [%rd11], 1;
	ld.global.u32 	%r79, [%rd12];
	add.s32 	%r80, %r79, 1;
	st.global.u32 	[%rd12], %r80;
$L__BB0_25:
	ld.global.nc.u32 	%r53, [%rd13+4];
	setp.lt.s32 	%p9, %r53, 0;
	setp.ge.s32 	%p10, %r53, %r67;
	or.pred  	%p11, %p9, %p10;
	@%p11 bra 	$L__BB0_27;
	mad.lo.s32 	%r81, %r53, %r65, %r50;
	mul.wide.s32 	%rd36, %r81, 4;
	add.s64 	%rd37, %rd5, %rd36;
	atom.global.add.u32 	%r82, [%rd37], 1;
	atom.global.add.u32 	%r83, [%rd11], 1;
	ld.global.u32 	%r84, [%rd12];
	add.s32 	%r85, %r84, 1;
	st.global.u32 	[%rd12], %r85;
$L__BB0_27:
	ld.global.nc.u32 	%r54, [%rd13+8];
	setp.lt.s32 	%p12, %r54, 0;
	setp.ge.s32 	%p13, %r54, %r67;
	or.pred  	%p14, %p12, %p13;
	@%p14 bra 	$L__BB0_29;
	mad.lo.s32 	%r86, %r54, %r65, %r50;
	mul.wide.s32 	%rd38, %r86, 4;
	add.s64 	%rd39, %rd5, %rd38;
	atom.global.add.u32 	%r87, [%rd39], 1;
	atom.global.add.u32 	%r88, [%rd11], 1;
	ld.global.u32 	%r89, [%rd12];
	add.s32 	%r90, %r89, 1;
	st.global.u32 	[%rd12], %r90;
$L__BB0_29:
	ld.global.nc.u32 	%r55, [%rd13+12];
	setp.lt.s32 	%p15, %r55, 0;
	setp.ge.s32 	%p16, %r55, %r67;
	or.pred  	%p17, %p15, %p16;
	@%p17 bra 	$L__BB0_31;
	mad.lo.s32 	%r91, %r55, %r65, %r50;
	mul.wide.s32 	%rd40, %r91, 4;
	add.s64 	%rd41, %rd5, %rd40;
	atom.global.add.u32 	%r92, [%rd41], 1;
	atom.global.add.u32 	%r93, [%rd11], 1;
	ld.global.u32 	%r94, [%rd12];
	add.s32 	%r95, %r94, 1;
	st.global.u32 	[%rd12], %r95;
$L__BB0_31:
	add.s32 	%r163, %r163, 4;
	setp.ne.s32 	%p18, %r163, %r165;
	@%p18 bra 	$L__BB0_23;
$L__BB0_32:
	setp.eq.s32 	%p19, %r48, 0;
	@%p19 bra 	$L__BB0_37;
	setp.eq.s32 	%p20, %r65, 0;
	selp.s32 	%r58, -1, 0, %p20;
	mul.wide.s32 	%rd42, %r58, 4;
	add.s64 	%rd14, %rd4, %rd42;
	mad.lo.s32 	%r97, %r66, %r58, %r3;
	mul.wide.s32 	%rd43, %r97, 4;
	add.s64 	%rd15, %rd3, %rd43;
	mov.b32 	%r166, 0;
$L__BB0_34:
	.pragma "nounroll";
	add.s32 	%r98, %r165, %r4;
	mul.wide.s32 	%rd44, %r98, 4;
	add.s64 	%rd45, %rd7, %rd44;
	ld.global.nc.u32 	%r61, [%rd45];
	setp.lt.s32 	%p21, %r61, 0;
	setp.ge.s32 	%p22, %r61, %r67;
	or.pred  	%p23, %p21, %p22;
	@%p23 bra 	$L__BB0_36;
	mad.lo.s32 	%r99, %r61, %r65, %r58;
	mul.wide.s32 	%rd46, %r99, 4;
	add.s64 	%rd47, %rd5, %rd46;
	atom.global.add.u32 	%r100, [%rd47], 1;
	atom.global.add.u32 	%r101, [%rd14], 1;
	ld.global.u32 	%r102, [%rd15];
	add.s32 	%r103, %r102, 1;
	st.global.u32 	[%rd15], %r103;
$L__BB0_36:
	add.s32 	%r165, %r165, 1;
	add.s32 	%r166, %r166, 1;
	setp.ne.s32 	%p24, %r166, %r48;
	@%p24 bra 	$L__BB0_34;
$L__BB0_37:
	ld.param.u64 	%rd109, [drawLatentVariables_param_6];
	cvta.to.global.u64 	%rd106, %rd109;
	mul.wide.s32 	%rd107, %r3, 4;
	add.s64 	%rd108, %rd106, %rd107;
	ld.global.u32 	%r140, [%rd108];
	add.s32 	%r141, %r140, %r2;
	st.global.u32 	[%rd108], %r141;
$L__BB0_38:
	ret;

}
	// .globl	drawLatentVariablesForTestingQuick
.visible .entry drawLatentVariablesForTestingQuick(
	.param .u64 .ptr .align 1 drawLatentVariablesForTestingQuick_param_0,
	.param .u64 .ptr .align 1 drawLatentVariablesForTestingQuick_param_1,
	.param .u64 .ptr .align 1 drawLatentVariablesForTestingQuick_param_2,
	.param .u64 .ptr .align 1 drawLatentVariablesForTestingQuick_param_3,
	.param .u64 .ptr .align 1 drawLatentVariablesForTestingQuick_param_4,
	.param .u64 .ptr .align 1 drawLatentVariablesForTestingQuick_param_5,
	.param .u64 .ptr .align 1 drawLatentVariablesForTestingQuick_param_6,
	.param .u32 drawLatentVariablesForTestingQuick_param_7,
	.param .u32 drawLatentVariablesForTestingQuick_param_8,
	.param .u32 drawLatentVariablesForTestingQuick_param_9,
	.param .u32 drawLatentVariablesForTestingQuick_param_10
)
{
	.reg .pred 	%p<28>;
	.reg .b32 	%r<168>;
	.reg .b32 	%f<71>;
	.reg .b64 	%rd<77>;

	ld.param.u64 	%rd11, [drawLatentVariablesForTestingQuick_param_0];
	ld.param.u64 	%rd12, [drawLatentVariablesForTestingQuick_param_1];
	ld.param.u64 	%rd14, [drawLatentVariablesForTestingQuick_param_2];
	ld.param.u64 	%rd15, [drawLatentVariablesForTestingQuick_param_3];
	ld.param.u64 	%rd16, [drawLatentVariablesForTestingQuick_param_5];
	ld.param.u64 	%rd17, [drawLatentVariablesForTestingQuick_param_6];
	ld.param.u32 	%r59, [drawLatentVariablesForTestingQuick_param_7];
	ld.param.u32 	%r60, [drawLatentVariablesForTestingQuick_param_8];
	ld.param.u32 	%r61, [drawLatentVariablesForTestingQuick_param_9];
	ld.param.u32 	%r62, [drawLatentVariablesForTestingQuick_param_10];
	cvta.to.global.u64 	%rd1, %rd17;
	cvta.to.global.u64 	%rd2, %rd16;
	cvta.to.global.u64 	%rd3, %rd15;
	cvta.to.global.u64 	%rd4, %rd14;
	mov.u32 	%r63, %ntid.x;
	mov.u32 	%r64, %ctaid.x;
	mov.u32 	%r65, %tid.x;
	mad.lo.s32 	%r1, %r63, %r64, %r65;
	setp.ge.s32 	%p1, %r1, %r62;
	@%p1 bra 	$L__BB1_38;
	cvta.to.global.u64 	%rd18, %rd11;
	cvta.to.global.u64 	%rd19, %rd12;
	mul.wide.s32 	%rd20, %r1, 4;
	add.s64 	%rd21, %rd18, %rd20;
	ld.global.nc.u32 	%r2, [%rd21];
	add.s32 	%r3, %r59, %r1;
	add.s64 	%rd22, %rd19, %rd20;
	ld.global.nc.u32 	%r4, [%rd22];
	mul.lo.s32 	%r5, %r60, %r1;
	setp.lt.s32 	%p2, %r2, 1;
	@%p2 bra 	$L__BB1_37;
	setp.lt.s32 	%p3, %r60, 1;
	@%p3 bra 	$L__BB1_21;
	xor.b32  	%r91, %r3, -1429050551;
	mul.lo.s32 	%r92, %r91, 1099087573;
	setp.gt.s32 	%p15, %r3, -1;
	selp.b32 	%r93, -644748465, -1947113066, %p15;
	add.s32 	%r141, %r92, 123456789;
	xor.b32  	%r20, %r92, 362436069;
	add.s32 	%r21, %r93, 521288629;
	xor.b32  	%r22, %r93, 88675123;
	add.s32 	%r23, %r92, 5783321;
	and.b32  	%r11, %r60, 7;
	and.b32  	%r12, %r60, 2147483640;
	and.b32  	%r13, %r60, 1;
	neg.s32 	%r14, %r12;
	shl.b32 	%r15, %r61, 3;
	add.s32 	%r94, %r93, %r92;
	add.s32 	%r140, %r94, 6615241;
	mov.b32 	%r139, 0;
	mul.wide.s32 	%rd64, %r61, 4;
$L__BB1_4:
	add.s32 	%r95, %r139, %r4;
	mul.wide.s32 	%rd28, %r95, 4;
	add.s64 	%rd29, %rd4, %rd28;
	ld.global.nc.u32 	%r24, [%rd29];
	setp.lt.s32 	%p16, %r24, 0;
	@%p16 bra 	$L__BB1_5;
	bra.uni 	$L__BB1_9;
$L__BB1_5:
	add.s32 	%r139, %r139, 1;
	setp.eq.s32 	%p27, %r139, %r2;
	@%p27 bra 	$L__BB1_37;
	bra.uni 	$L__BB1_4;
$L__BB1_6:
	add.s32 	%r128, %r149, %r5;
	shl.b32 	%r129, %r128, 2;
	mov.u32 	%r130, p;
	add.s32 	%r131, %r130, %r129;
	ld.shared.f32 	%f62, [%r131];
	setp.lt.f32 	%p24, %f13, %f62;
	mov.u32 	%r156, %r149;
	@%p24 bra 	$L__BB1_8;
	add.s32 	%r149, %r149, 1;
	setp.eq.s32 	%p25, %r149, %r60;
	mov.u32 	%r156, %r60;
	@%p25 bra 	$L__BB1_8;
	bra.uni 	$L__BB1_6;
$L__BB1_8:
	setp.eq.s32 	%p26, %r156, %r60;
	selp.s32 	%r132, -1, 0, %p26;
	add.s32 	%r133, %r156, %r132;
	mad.lo.s32 	%r134, %r133, %r61, %r3;
	mul.wide.s32 	%rd70, %r134, 4;
	add.s64 	%rd71, %rd3, %rd70;
	ld.global.u32 	%r135, [%rd71];
	add.s32 	%r136, %r135, 1;
	st.global.u32 	[%rd71], %r136;
	mov.u32 	%r141, %r20;
	mov.u32 	%r20, %r21;
	mov.u32 	%r21, %r22;
	mov.u32 	%r22, %r23;
	mov.u32 	%r23, %r48;
	bra.uni 	$L__BB1_5;
$L__BB1_9:
	setp.lt.u32 	%p17, %r60, 8;
	mul.lo.s32 	%r41, %r24, %r60;
	mov.f32 	%f70, 0f00000000;
	mov.b32 	%r158, 0;
	@%p17 bra 	$L__BB1_12;
	shl.b32 	%r97, %r5, 2;
	mov.u32 	%r98, p;
	add.s32 	%r99, %r97, %r98;
	add.s32 	%r146, %r99, 16;
	mul.wide.u32 	%rd30, %r41, 4;
	add.s64 	%rd31, %rd2, %rd30;
	add.s64 	%rd76, %rd31, 16;
	mov.f32 	%f70, 0f00000000;
	mov.u32 	%r147, %r3;
	mov.u32 	%r148, %r14;
$L__BB1_11:
	.pragma "nounroll";
	ld.global.nc.f32 	%f17, [%rd76+-16];
	mul.wide.s32 	%rd32, %r147, 4;
	add.s64 	%rd33, %rd1, %rd32;
	ld.global.nc.f32 	%f18, [%rd33];
	fma.rn.f32 	%f19, %f17, %f18, %f70;
	st.shared.f32 	[%r146+-16], %f19;
	ld.global.nc.f32 	%f20, [%rd76+-12];
	mul.wide.s32 	%rd34, %r61, 4;
	add.s64 	%rd35, %rd33, %rd34;
	ld.global.nc.f32 	%f21, [%rd35];
	fma.rn.f32 	%f22, %f20, %f21, %f19;
	st.shared.f32 	[%r146+-12], %f22;
	ld.global.nc.f32 	%f23, [%rd76+-8];
	add.s64 	%rd36, %rd35, %rd34;
	ld.global.nc.f32 	%f24, [%rd36];
	fma.rn.f32 	%f25, %f23, %f24, %f22;
	st.shared.f32 	[%r146+-8], %f25;
	ld.global.nc.f32 	%f26, [%rd76+-4];
	add.s64 	%rd37, %rd36, %rd34;
	ld.global.nc.f32 	%f27, [%rd37];
	fma.rn.f32 	%f28, %f26, %f27, %f25;
	st.shared.f32 	[%r146+-4], %f28;
	ld.global.nc.f32 	%f29, [%rd76];
	add.s64 	%rd38, %rd37, %rd34;
	ld.global.nc.f32 	%f30, [%rd38];
	fma.rn.f32 	%f31, %f29, %f30, %f28;
	st.shared.f32 	[%r146], %f31;
	ld.global.nc.f32 	%f32, [%rd76+4];
	add.s64 	%rd39, %rd38, %rd34;
	ld.global.nc.f32 	%f33, [%rd39];
	fma.rn.f32 	%f34, %f32, %f33, %f31;
	st.shared.f32 	[%r146+4], %f34;
	ld.global.nc.f32 	%f35, [%rd76+8];
	add.s64 	%rd40, %rd39, %rd34;
	ld.global.nc.f32 	%f36, [%rd40];
	fma.rn.f32 	%f37, %f35, %f36, %f34;
	st.shared.f32 	[%r146+8], %f37;
	ld.global.nc.f32 	%f38, [%rd76+12];
	add.s64 	%rd41, %rd40, %rd34;
	ld.global.nc.f32 	%f39, [%rd41];
	fma.rn.f32 	%f70, %f38, %f39, %f37;
	st.shared.f32 	[%r146+12], %f70;
	add.s32 	%r148, %r148, 8;
	add.s64 	%rd76, %rd76, 32;
	add.s32 	%r147, %r147, %r15;
	add.s32 	%r146, %r146, 32;
	setp.eq.s32 	%p18, %r148, 0;
	mov.u32 	%r158, %r12;
	@%p18 bra 	$L__BB1_12;
	bra.uni 	$L__BB1_11;
$L__BB1_12:
	setp.eq.s32 	%p19, %r11, 0;
	@%p19 bra 	$L__BB1_20;
	add.s32 	%r100, %r11, -1;
	setp.lt.u32 	%p20, %r100, 3;
	@%p20 bra 	$L__BB1_15;
	add.s32 	%r101, %r158, %r41;
	mul.wide.u32 	%rd42, %r101, 4;
	add.s64 	%rd43, %rd2, %rd42;
	ld.global.nc.f32 	%f41, [%rd43];
	mad.lo.s32 	%r102, %r158, %r61, %r3;
	mul.wide.s32 	%rd44, %r102, 4;
	add.s64 	%rd45, %rd1, %rd44;
	ld.global.nc.f32 	%f42, [%rd45];
	fma.rn.f32 	%f43, %f41, %f42, %f70;
	add.s32 	%r103, %r158, %r5;
	shl.b32 	%r104, %r103, 2;
	mov.u32 	%r105, p;
	add.s32 	%r106, %r105, %r104;
	st.shared.f32 	[%r106], %f43;
	cvt.u64.u32 	%rd46, %r41;
	cvt.u64.u32 	%rd47, %r158;
	add.s64 	%rd48, %rd47, %rd46;
	shl.b64 	%rd49, %rd48, 2;
	add.s64 	%rd50, %rd2, %rd49;
	ld.global.nc.f32 	%f44, [%rd50+4];
	add.s64 	%rd52, %rd45, %rd64;
	ld.global.nc.f32 	%f45, [%rd52];
	fma.rn.f32 	%f46, %f44, %f45, %f43;
	st.shared.f32 	[%r106+4], %f46;
	ld.global.nc.f32 	%f47, [%rd50+8];
	add.s64 	%rd53, %rd52, %rd64;
	ld.global.nc.f32 	%f48, [%rd53];
	fma.rn.f32 	%f49, %f47, %f48, %f46;
	st.shared.f32 	[%r106+8], %f49;
	ld.global.nc.f32 	%f50, [%rd50+12];
	add.s64 	%rd54, %rd53, %rd64;
	ld.global.nc.f32 	%f51, [%rd54];
	fma.rn.f32 	%f70, %f50, %f51, %f49;
	st.shared.f32 	[%r106+12], %f70;
	add.s32 	%r158, %r158, 4;
$L__BB1_15:
	and.b32  	%r107, %r60, 3;
	setp.eq.s32 	%p21, %r107, 0;
	@%p21 bra 	$L__BB1_20;
	setp.eq.s32 	%p22, %r107, 1;
	@%p22 bra 	$L__BB1_18;
	add.s32 	%r108, %r158, %r41;
	mul.wide.u32 	%rd55, %r108, 4;
	add.s64 	%rd56, %rd2, %rd55;
	ld.global.nc.f32 	%f53, [%rd56];
	mad.lo.s32 	%r109, %r158, %r61, %r3;
	mul.wide.s32 	%rd57, %r109, 4;
	add.s64 	%rd58, %rd1, %rd57;
	ld.global.nc.f32 	%f54, [%rd58];
	fma.rn.f32 	%f55, %f53, %f54, %f70;
	add.s32 	%r110, %r158, %r5;
	shl.b32 	%r111, %r110, 2;
	mov.u32 	%r112, p;
	add.s32 	%r113, %r112, %r111;
	st.shared.f32 	[%r113], %f55;
	cvt.u64.u32 	%rd59, %r41;
	cvt.u64.u32 	%rd60, %r158;
	add.s64 	%rd61, %rd60, %rd59;
	shl.b64 	%rd62, %rd61, 2;
	add.s64 	%rd63, %rd2, %rd62;
	ld.global.nc.f32 	%f56, [%rd63+4];
	add.s64 	%rd65, %rd58, %rd64;
	ld.global.nc.f32 	%f57, [%rd65];
	fma.rn.f32 	%f70, %f56, %f57, %f55;
	st.shared.f32 	[%r113+4], %f70;
	add.s32 	%r158, %r158, 2;
$L__BB1_18:
	setp.eq.s32 	%p23, %r13, 0;
	@%p23 bra 	$L__BB1_20;
	add.s32 	%r114, %r158, %r41;
	mul.wide.u32 	%rd66, %r114, 4;
	add.s64 	%rd67, %rd2, %rd66;
	ld.global.nc.f32 	%f58, [%rd67];
	mad.lo.s32 	%r115, %r158, %r61, %r3;
	mul.wide.s32 	%rd68, %r115, 4;
	add.s64 	%rd69, %rd1, %rd68;
	ld.global.nc.f32 	%f59, [%rd69];
	fma.rn.f32 	%f70, %f58, %f59, %f70;
	add.s32 	%r116, %r158, %r5;
	shl.b32 	%r117, %r116, 2;
	mov.u32 	%r118, p;
	add.s32 	%r119, %r118, %r117;
	st.shared.f32 	[%r119], %f70;
$L__BB1_20:
	shr.u32 	%r121, %r141, 2;
	xor.b32  	%r122, %r121, %r141;
	shl.b32 	%r123, %r23, 4;
	shl.b32 	%r124, %r122, 1;
	xor.b32  	%r125, %r123, %r124;
	xor.b32  	%r126, %r125, %r23;
	xor.b32  	%r48, %r126, %r122;
	add.s32 	%r140, %r140, 362437;
	add.s32 	%r127, %r48, %r140;
	cvt.rn.f32.u32 	%f60, %r127;
	fma.rn.f32 	%f61, %f60, 0f2F800000, 0f2F000000;
	mul.f32 	%f13, %f61, %f70;
	mov.b32 	%r149, 0;
	bra.uni 	$L__BB1_6;
$L__BB1_21:
	and.b32  	%r50, %r2, 3;
	setp.lt.u32 	%p4, %r2, 4;
	mov.b32 	%r162, 0;
	@%p4 bra 	$L__BB1_32;
	and.b32  	%r162, %r2, 2147483644;
	setp.eq.s32 	%p5, %r60, 0;
	selp.b32 	%r68, %r61, 0, %p5;
	sub.s32 	%r69, %r3, %r68;
	mul.wide.s32 	%rd23, %r69, 4;
	add.s64 	%rd8, %rd3, %rd23;
	mov.b32 	%r160, 0;
$L__BB1_23:
	add.s32 	%r70, %r160, %r4;
	mul.wide.s32 	%rd24, %r70, 4;
	add.s64 	%rd9, %rd4, %rd24;
	ld.global.nc.u32 	%r71, [%rd9];
	setp.lt.s32 	%p6, %r71, 0;
	@%p6 bra 	$L__BB1_25;
	ld.global.u32 	%r72, [%rd8];
	add.s32 	%r73, %r72, 1;
	st.global.u32 	[%rd8], %r73;
$L__BB1_25:
	ld.global.nc.u32 	%r74, [%rd9+4];
	setp.lt.s32 	%p7, %r74, 0;
	@%p7 bra 	$L__BB1_27;
	ld.global.u32 	%r75, [%rd8];
	add.s32 	%r76, %r75, 1;
	st.global.u32 	[%rd8], %r76;
$L__BB1_27:
	ld.global.nc.u32 	%r77, [%rd9+8];
	setp.lt.s32 	%p8, %r77, 0;
	@%p8 bra 	$L__BB1_29;
	ld.global.u32 	%r78, [%rd8];
	add.s32 	%r79, %r78, 1;
	st.global.u32 	[%rd8], %r79;
$L__BB1_29:
	ld.global.nc.u32 	%r80, [%rd9+12];
	setp.lt.s32 	%p9, %r80, 0;
	@%p9 bra 	$L__BB1_31;
	ld.global.u32 	%r81, [%rd8];
	add.s32 	%r82, %r81, 1;
	st.global.u32 	[%rd8], %r82;
$L__BB1_31:
	add.s32 	%r160, %r160, 4;
	setp.ne.s32 	%p10, %r160, %r162;
	@%p10 bra 	$L__BB1_23;
$L__BB1_32:
	setp.eq.s32 	%p11, %r50, 0;
	@%p11 bra 	$L__BB1_37;
	setp.eq.s32 	%p12, %r60, 0;
	selp.b32 	%r84, %r61, 0, %p12;
	sub.s32 	%r85, %r3, %r84;
	mul.wide.s32 	%rd25, %r85, 4;
	add.s64 	%rd10, %rd3, %rd25;
	mov.b32 	%r163, 0;
$L__BB1_34:
	.pragma "nounroll";
	add.s32 	%r86, %r162, %r4;
	mul.wide.s32 	%rd26, %r86, 4;
	add.s64 	%rd27, %rd4, %rd26;
	ld.global.nc.u32 	%r87, [%rd27];
	setp.lt.s32 	%p13, %r87, 0;
	@%p13 bra 	$L__BB1_36;
	ld.global.u32 	%r88, [%rd10];
	add.s32 	%r89, %r88, 1;
	st.global.u32 	[%rd10], %r89;
$L__BB1_36:
	add.s32 	%r162, %r162, 1;
	add.s32 	%r163, %r163, 1;
	setp.ne.s32 	%p14, %r163, %r50;
	@%p14 bra 	$L__BB1_34;
$L__BB1_37:
	ld.param.u64 	%rd75, [drawLatentVariablesForTestingQuick_param_4];
	cvta.to.global.u64 	%rd72, %rd75;
	mul.wide.s32 	%rd73, %r3, 4;
	add.s64 	%rd74, %rd72, %rd73;
	ld.global.u32 	%r137, [%rd74];
	add.s32 	%r138, %r137, %r2;
	st.global.u32 	[%rd74], %r138;
$L__BB1_38:
	ret;

}
	// .globl	drawLatentVariablesForTesting
.visible .entry drawLatentVariablesForTesting(
	.param .u64 .ptr .align 1 drawLatentVariablesForTesting_param_0,
	.param .u64 .ptr .align 1 drawLatentVariablesForTesting_param_1,
	.param .u64 .ptr .align 1 drawLatentVariablesForTesting_param_2,
	.param .u64 .ptr .align 1 drawLatentVariablesForTesting_param_3,
	.param .u64 .ptr .align 1 drawLatentVariablesForTesting_param_4,
	.param .u64 .ptr .align 1 drawLatentVariablesForTesting_param_5,
	.param .u64 .ptr .align 1 drawLatentVariablesForTesting_param_6,
	.param .u64 .ptr .align 1 drawLatentVariablesForTesting_param_7,
	.param .u32 drawLatentVariablesForTesting_param_8,
	.param .u32 drawLatentVariablesForTesting_param_9,
	.param .u32 drawLatentVariablesForTesting_param_10,
	.param .u32 drawLatentVariablesForTesting_param_11
)
{
	.reg .pred 	%p<28>;
	.reg .b32 	%r<152>;
	.reg .b32 	%f<71>;
	.reg .b64 	%rd<88>;

	ld.param.u64 	%rd12, [drawLatentVariablesForTesting_param_0];
	ld.param.u64 	%rd13, [drawLatentVariablesForTesting_param_1];
	ld.param.u64 	%rd15, [drawLatentVariablesForTesting_param_2];
	ld.param.u64 	%rd16, [drawLatentVariablesForTesting_param_3];
	ld.param.u64 	%rd14, [drawLatentVariablesForTesting_param_4];
	ld.param.u64 	%rd17, [drawLatentVariablesForTesting_param_5];
	ld.param.u64 	%rd18, [drawLatentVariablesForTesting_param_6];
	ld.param.u64 	%rd19, [drawLatentVariablesForTesting_param_7];
	ld.param.u32 	%r59, [drawLatentVariablesForTesting_param_8];
	ld.param.u32 	%r60, [drawLatentVariablesForTesting_param_9];
	ld.param.u32 	%r61, [drawLatentVariablesForTesting_param_10];
	ld.param.u32 	%r62, [drawLatentVariablesForTesting_param_11];
	cvta.to.global.u64 	%rd1, %rd18;
	cvta.to.global.u64 	%rd2, %rd17;
	cvta.to.global.u64 	%rd3, %rd16;
	cvta.to.global.u64 	%rd4, %rd19;
	cvta.to.global.u64 	%rd5, %rd15;
	mov.u32 	%r63, %ntid.x;
	mov.u32 	%r64, %ctaid.x;
	mov.u32 	%r65, %tid.x;
	mad.lo.s32 	%r1, %r63, %r64, %r65;
	setp.ge.s32 	%p1, %r1, %r62;
	@%p1 bra 	$L__BB2_38;
	cvta.to.global.u64 	%rd20, %rd12;
	cvta.to.global.u64 	%rd21, %rd13;
	mul.wide.s32 	%rd22, %r1, 4;
	add.s64 	%rd23, %rd20, %rd22;
	ld.global.nc.u32 	%r2, [%rd23];
	add.s32 	%r3, %r59, %r1;
	add.s64 	%rd24, %rd21, %rd22;
	ld.global.nc.u32 	%r4, [%rd24];
	mul.lo.s32 	%r5, %r60, %r1;
	setp.lt.s32 	%p2, %r2, 1;
	@%p2 bra 	$L__BB2_37;
	setp.lt.s32 	%p3, %r60, 1;
	@%p3 bra 	$L__BB2_21;
	xor.b32  	%r91, %r3, -1429050551;
	mul.lo.s32 	%r92, %r91, 1099087573;
	setp.gt.s32 	%p15, %r3, -1;
	selp.b32 	%r93, -644748465, -1947113066, %p15;
	add.s32 	%r125, %r92, 123456789;
	xor.b32  	%r21, %r92, 362436069;
	add.s32 	%r22, %r93, 521288629;
	xor.b32  	%r23, %r93, 88675123;
	add.s32 	%r24, %r92, 5783321;
	and.b32  	%r11, %r60, 7;
	and.b32  	%r12, %r60, 3;
	and.b32  	%r13, %r60, 2147483640;
	and.b32  	%r14, %r60, 1;
	neg.s32 	%r15, %r13;
	shl.b32 	%r16, %r61, 3;
	add.s32 	%r94, %r93, %r92;
	add.s32 	%r124, %r94, 6615241;
	mov.b32 	%r123, 0;
	mul.wide.s32 	%rd72, %r61, 4;
$L__BB2_4:
	add.s32 	%r95, %r123, %r4;
	mul.wide.s32 	%rd30, %r95, 4;
	add.s64 	%rd31, %rd5, %rd30;
	ld.global.nc.u32 	%r25, [%rd31];
	setp.lt.s32 	%p16, %r25, 0;
	@%p16 bra 	$L__BB2_5;
	bra.uni 	$L__BB2_9;
$L__BB2_5:
	add.s32 	%r123, %r123, 1;
	setp.eq.s32 	%p27, %r123, %r2;
	@%p27 bra 	$L__BB2_37;
	bra.uni 	$L__BB2_4;
$L__BB2_6:
	add.s32 	%r115, %r133, %r5;
	mul.wide.s32 	%rd80, %r115, 4;
	add.s64 	%rd81, %rd4, %rd80;
	ld.global.f32 	%f62, [%rd81];
	setp.lt.f32 	%p24, %f13, %f62;
	mov.u32 	%r140, %r133;
	@%p24 bra 	$L__BB2_8;
	add.s32 	%r133, %r133, 1;
	setp.eq.s32 	%p25, %r133, %r60;
	mov.u32 	%r140, %r60;
	@%p25 bra 	$L__BB2_8;
	bra.uni 	$L__BB2_6;
$L__BB2_8:
	setp.eq.s32 	%p26, %r140, %r60;
	selp.s32 	%r116, -1, 0, %p26;
	add.s32 	%r117, %r140, %r116;
	mad.lo.s32 	%r118, %r117, %r61, %r3;
	mul.wide.s32 	%rd82, %r118, 4;
	add.s64 	%rd83, %rd3, %rd82;
	ld.global.u32 	%r119, [%rd83];
	add.s32 	%r120, %r119, 1;
	st.global.u32 	[%rd83], %r120;
	mov.u32 	%r125, %r21;
	mov.u32 	%r21, %r22;
	mov.u32 	%r22, %r23;
	mov.u32 	%r23, %r24;
	mov.u32 	%r24, %r48;
	bra.uni 	$L__BB2_5;
$L__BB2_9:
	setp.lt.u32 	%p17, %r60, 8;
	mul.lo.s32 	%r42, %r25, %r60;
	mov.f32 	%f70, 0f00000000;
	mov.b32 	%r142, 0;
	@%p17 bra 	$L__BB2_12;
	mul.wide.u32 	%rd32, %r42, 4;
	add.s64 	%rd33, %rd2, %rd32;
	add.s64 	%rd87, %rd33, 16;
	mov.f32 	%f70, 0f00000000;
	mov.u32 	%r130, %r5;
	mov.u32 	%r131, %r3;
	mov.u32 	%r132, %r15;
$L__BB2_11:
	.pragma "nounroll";
	mul.wide.s32 	%rd34, %r130, 4;
	add.s64 	%rd35, %rd4, %rd34;
	ld.global.nc.f32 	%f17, [%rd87+-16];
	mul.wide.s32 	%rd36, %r131, 4;
	add.s64 	%rd37, %rd1, %rd36;
	ld.global.nc.f32 	%f18, [%rd37];
	fma.rn.f32 	%f19, %f17, %f18, %f70;
	st.global.f32 	[%rd35], %f19;
	ld.global.nc.f32 	%f20, [%rd87+-12];
	mul.wide.s32 	%rd38, %r61, 4;
	add.s64 	%rd39, %rd37, %rd38;
	ld.global.nc.f32 	%f21, [%rd39];
	fma.rn.f32 	%f22, %f20, %f21, %f19;
	st.global.f32 	[%rd35+4], %f22;
	ld.global.nc.f32 	%f23, [%rd87+-8];
	add.s64 	%rd40, %rd39, %rd38;
	ld.global.nc.f32 	%f24, [%rd40];
	fma.rn.f32 	%f25, %f23, %f24, %f22;
	st.global.f32 	[%rd35+8], %f25;
	ld.global.nc.f32 	%f26, [%rd87+-4];
	add.s64 	%rd41, %rd40, %rd38;
	ld.global.nc.f32 	%f27, [%rd41];
	fma.rn.f32 	%f28, %f26, %f27, %f25;
	st.global.f32 	[%rd35+12], %f28;
	ld.global.nc.f32 	%f29, [%rd87];
	add.s64 	%rd42, %rd41, %rd38;
	ld.global.nc.f32 	%f30, [%rd42];
	fma.rn.f32 	%f31, %f29, %f30, %f28;
	st.global.f32 	[%rd35+16], %f31;
	ld.global.nc.f32 	%f32, [%rd87+4];
	add.s64 	%rd43, %rd42, %rd38;
	ld.global.nc.f32 	%f33, [%rd43];
	fma.rn.f32 	%f34, %f32, %f33, %f31;
	st.global.f32 	[%rd35+20], %f34;
	ld.global.nc.f32 	%f35, [%rd87+8];
	add.s64 	%rd44, %rd43, %rd38;
	ld.global.nc.f32 	%f36, [%rd44];
	fma.rn.f32 	%f37, %f35, %f36, %f34;
	st.global.f32 	[%rd35+24], %f37;
	ld.global.nc.f32 	%f38, [%rd87+12];
	add.s64 	%rd45, %rd44, %rd38;
	ld.global.nc.f32 	%f39, [%rd45];
	fma.rn.f32 	%f70, %f38, %f39, %f37;
	st.global.f32 	[%rd35+28], %f70;
	add.s32 	%r132, %r132, 8;
	add.s64 	%rd87, %rd87, 32;
	add.s32 	%r131, %r131, %r16;
	add.s32 	%r130, %r130, 8;
	setp.eq.s32 	%p18, %r132, 0;
	mov.u32 	%r142, %r13;
	@%p18 bra 	$L__BB2_12;
	bra.uni 	$L__BB2_11;
$L__BB2_12:
	setp.eq.s32 	%p19, %r11, 0;
	@%p19 bra 	$L__BB2_20;
	add.s32 	%r97, %r11, -1;
	setp.lt.u32 	%p20, %r97, 3;
	@%p20 bra 	$L__BB2_15;
	add.s32 	%r98, %r142, %r42;
	mul.wide.u32 	%rd46, %r98, 4;
	add.s64 	%rd47, %rd2, %rd46;
	ld.global.nc.f32 	%f41, [%rd47];
	mad.lo.s32 	%r99, %r142, %r61, %r3;
	mul.wide.s32 	%rd48, %r99, 4;
	add.s64 	%rd49, %rd1, %rd48;
	ld.global.nc.f32 	%f42, [%rd49];
	fma.rn.f32 	%f43, %f41, %f42, %f70;
	add.s32 	%r100, %r142, %r5;
	mul.wide.s32 	%rd50, %r100, 4;
	add.s64 	%rd51, %rd4, %rd50;
	st.global.f32 	[%rd51], %f43;
	cvt.u64.u32 	%rd52, %r42;
	cvt.u64.u32 	%rd53, %r142;
	add.s64 	%rd54, %rd53, %rd52;
	shl.b64 	%rd55, %rd54, 2;
	add.s64 	%rd56, %rd2, %rd55;
	ld.global.nc.f32 	%f44, [%rd56+4];
	add.s64 	%rd58, %rd49, %rd72;
	ld.global.nc.f32 	%f45, [%rd58];
	fma.rn.f32 	%f46, %f44, %f45, %f43;
	st.global.f32 	[%rd51+4], %f46;
	ld.global.nc.f32 	%f47, [%rd56+8];
	add.s64 	%rd59, %rd58, %rd72;
	ld.global.nc.f32 	%f48, [%rd59];
	fma.rn.f32 	%f49, %f47, %f48, %f46;
	st.global.f32 	[%rd51+8], %f49;
	ld.global.nc.f32 	%f50, [%rd56+12];
	add.s64 	%rd60, %rd59, %rd72;
	ld.global.nc.f32 	%f51, [%rd60];
	fma.rn.f32 	%f70, %f50, %f51, %f49;
	st.global.f32 	[%rd51+12], %f70;
	add.s32 	%r142, %r142, 4;
$L__BB2_15:
	setp.eq.s32 	%p21, %r12, 0;
	@%p21 bra 	$L__BB2_20;
	setp.eq.s32 	%p22, %r12, 1;
	@%p22 bra 	$L__BB2_18;
	add.s32 	%r101, %r142, %r42;
	mul.wide.u32 	%rd61, %r101, 4;
	add.s64 	%rd62, %rd2, %rd61;
	ld.global.nc.f32 	%f53, [%rd62];
	mad.lo.s32 	%r102, %r142, %r61, %r3;
	mul.wide.s32 	%rd63, %r102, 4;
	add.s64 	%rd64, %rd1, %rd63;
	ld.global.nc.f32 	%f54, [%rd64];
	fma.rn.f32 	%f55, %f53, %f54, %f70;
	add.s32 	%r103, %r142, %r5;
	mul.wide.s32 	%rd65, %r103, 4;
	add.s64 	%rd66, %rd4, %rd65;
	st.global.f32 	[%rd66], %f55;
	cvt.u64.u32 	%rd67, %r42;
	cvt.u64.u32 	%rd68, %r142;
	add.s64 	%rd69, %rd68, %rd67;
	shl.b64 	%rd70, %rd69, 2;
	add.s64 	%rd71, %rd2, %rd70;
	ld.global.nc.f32 	%f56, [%rd71+4];
	add.s64 	%rd73, %rd64, %rd72;
	ld.global.nc.f32 	%f57, [%rd73];
	fma.rn.f32 	%f70, %f56, %f57, %f55;
	st.global.f32 	[%rd66+4], %f70;
	add.s32 	%r142, %r142, 2;
$L__BB2_18:
	setp.eq.s32 	%p23, %r14, 0;
	@%p23 bra 	$L__BB2_20;
	add.s32 	%r104, %r142, %r42;
	mul.wide.u32 	%rd74, %r104, 4;
	add.s64 	%rd75, %rd2, %rd74;
	ld.global.nc.f32 	%f58, [%rd75];
	mad.lo.s32 	%r105, %r142, %r61, %r3;
	mul.wide.s32 	%rd76, %r105, 4;
	add.s64 	%rd77, %rd1, %rd76;
	ld.global.nc.f32 	%f59, [%rd77];
	fma.rn.f32 	%f70, %f58, %f59, %f70;
	add.s32 	%r106, %r142, %r5;
	mul.wide.s32 	%rd78, %r106, 4;
	add.s64 	%rd79, %rd4, %rd78;
	st.global.f32 	[%rd79], %f70;
$L__BB2_20:
	shr.u32 	%r108, %r125, 2;
	xor.b32  	%r109, %r108, %r125;
	shl.b32 	%r110, %r24, 4;
	shl.b32 	%r111, %r109, 1;
	xor.b32  	%r112, %r110, %r111;
	xor.b32  	%r113, %r112, %r24;
	xor.b32  	%r48, %r113, %r109;
	add.s32 	%r124, %r124, 362437;
	add.s32 	%r114, %r48, %r124;
	cvt.rn.f32.u32 	%f60, %r114;
	fma.rn.f32 	%f61, %f60, 0f2F800000, 0f2F000000;
	mul.f32 	%f13, %f61, %f70;
	mov.b32 	%r133, 0;
	bra.uni 	$L__BB2_6;
$L__BB2_21:
	and.b32  	%r50, %r2, 3;
	setp.lt.u32 	%p4, %r2, 4;
	mov.b32 	%r146, 0;
	@%p4 bra 	$L__BB2_32;
	and.b32  	%r146, %r2, 2147483644;
	setp.eq.s32 	%p5, %r60, 0;
	selp.b32 	%r68, %r61, 0, %p5;
	sub.s32 	%r69, %r3, %r68;
	mul.wide.s32 	%rd25, %r69, 4;
	add.s64 	%rd9, %rd3, %rd25;
	mov.b32 	%r144, 0;
$L__BB2_23:
	add.s32 	%r70, %r144, %r4;
	mul.wide.s32 	%rd26, %r70, 4;
	add.s64 	%rd10, %rd5, %rd26;
	ld.global.nc.u32 	%r71, [%rd10];
	setp.lt.s32 	%p6, %r71, 0;
	@%p6 bra 	$L__BB2_25;
	ld.global.u32 	%r72, [%rd9];
	add.s32 	%r73, %r72, 1;
	st.global.u32 	[%rd9], %r73;
$L__BB2_25:
	ld.global.nc.u32 	%r74, [%rd10+4];
	setp.lt.s32 	%p7, %r74, 0;
	@%p7 bra 	$L__BB2_27;
	ld.global.u32 	%r75, [%rd9];
	add.s32 	%r76, %r75, 1;
	st.global.u32 	[%rd9], %r76;
$L__BB2_27:
	ld.global.nc.u32 	%r77, [%rd10+8];
	setp.lt.s32 	%p8, %r77, 0;
	@%p8 bra 	$L__BB2_29;
	ld.global.u32 	%r78, [%rd9];
	add.s32 	%r79, %r78, 1;
	st.global.u32 	[%rd9], %r79;
$L__BB2_29:
	ld.global.nc.u32 	%r80, [%rd10+12];
	setp.lt.s32 	%p9, %r80, 0;
	@%p9 bra 	$L__BB2_31;
	ld.global.u32 	%r81, [%rd9];
	add.s32 	%r82, %r81, 1;
	st.global.u32 	[%rd9], %r82;
$L__BB2_31:
	add.s32 	%r144, %r144, 4;
	setp.ne.s32 	%p10, %r144, %r146;
	@%p10 bra 	$L__BB2_23;
$L__BB2_32:
	setp.eq.s32 	%p11, %r50, 0;
	@%p11 bra 	$L__BB2_37;
	setp.eq.s32 	%p12, %r60, 0;
	selp.b32 	%r84, %r61, 0, %p12;
	sub.s32 	%r85, %r3, %r84;
	mul.wide.s32 	%rd27, %r85, 4;
	add.s64 	%rd11, %rd3, %rd27;
	mov.b32 	%r147, 0;
$L__BB2_34:
	.pragma "nounroll";
	add.s32 	%r86, %r146, %r4;
	mul.wide.s32 	%rd28, %r86, 4;
	add.s64 	%rd29, %rd5, %rd28;
	ld.global.nc.u32 	%r87, [%rd29];
	setp.lt.s32 	%p13, %r87, 0;
	@%p13 bra 	$L__BB2_36;
	ld.global.u32 	%r88, [%rd11];
	add.s32 	%r89, %r88, 1;
	st.global.u32 	[%rd11], %r89;
$L__BB2_36:
	add.s32 	%r146, %r146, 1;
	add.s32 	%r147, %r147, 1;
	setp.ne.s32 	%p14, %r147, %r50;
	@%p14 bra 	$L__BB2_34;
$L__BB2_37:
	cvta.to.global.u64 	%rd84, %rd14;
	mul.wide.s32 	%rd85, %r3, 4;
	add.s64 	%rd86, %rd84, %rd85;
	ld.global.u32 	%r121, [%rd86];
	add.s32 	%r122, %r121, %r2;
	st.global.u32 	[%rd86], %r122;
$L__BB2_38:
	ret;

}
	// .globl	computePhis
.visible .entry computePhis(
	.param .u64 .ptr .align 1 computePhis_param_0,
	.param .u64 .ptr .align 1 computePhis_param_1,
	.param .u64 .ptr .align 1 computePhis_param_2,
	.param .f32 computePhis_param_3,
	.param .f32 computePhis_param_4,
	.param .u32 computePhis_param_5,
	.param .u32 computePhis_param_6
)
{
	.reg .pred 	%p<2>;
	.reg .b32 	%r<10>;
	.reg .b32 	%f<8>;
	.reg .b64 	%rd<12>;

	ld.param.u64 	%rd1, [computePhis_param_0];
	ld.param.u64 	%rd2, [computePhis_param_1];
	ld.param.u64 	%rd3, [computePhis_param_2];
	ld.param.f32 	%f1, [computePhis_param_3];
	ld.param.f32 	%f2, [computePhis_param_4];
	ld.param.u32 	%r2, [computePhis_param_5];
	ld.param.u32 	%r3, [computePhis_param_6];
	mov.u32 	%r4, %ntid.x;
	mov.u32 	%r5, %ctaid.x;
	mov.u32 	%r6, %tid.x;
	mad.lo.s32 	%r1, %r4, %r5, %r6;
	setp.ge.s32 	%p1, %r1, %r3;
	@%p1 bra 	$L__BB3_2;
	cvta.to.global.u64 	%rd4, %rd1;
	cvta.to.global.u64 	%rd5, %rd2;
	cvta.to.global.u64 	%rd6, %rd3;
	rem.s32 	%r7, %r1, %r2;
	mul.wide.s32 	%rd7, %r1, 4;
	add.s64 	%rd8, %rd4, %rd7;
	ld.global.nc.u32 	%r8, [%rd8];
	cvt.rn.f32.s32 	%f3, %r8;
	add.f32 	%f4, %f1, %f3;
	mul.wide.s32 	%rd9, %r7, 4;
	add.s64 	%rd10, %rd5, %rd9;
	ld.global.nc.u32 	%r9, [%rd10];
	cvt.rn.f32.s32 	%f5, %r9;
	add.f32 	%f6, %f2, %f5;
	div.rn.f32 	%f7, %f4, %f6;
	add.s64 	%rd11, %rd6, %rd7;
	st.global.f32 	[%rd11], %f7;
$L__BB3_2:
	ret;

}
	// .globl	computePhisExact
.visible .entry computePhisExact(
	.param .u64 .ptr .align 1 computePhisExact_param_0,
	.param .u64 .ptr .align 1 computePhisExact_param_1,
	.param .u64 .ptr .align 1 computePhisExact_param_2,
	.param .u32 computePhisExact_param_3,
	.param .u32 computePhisExact_param_4
)
{
	.reg .pred 	%p<2>;
	.reg .b32 	%r<10>;
	.reg .b32 	%f<2>;
	.reg .b64 	%rd<12>;
	.reg .b64 	%fd<4>;

	ld.param.u64 	%rd1, [computePhisExact_param_0];
	ld.param.u64 	%rd2, [computePhisExact_param_1];
	ld.param.u64 	%rd3, [computePhisExact_param_2];
	ld.param.u32 	%r2, [computePhisExact_param_3];
	ld.param.u32 	%r3, [computePhisExact_param_4];
	mov.u32 	%r4, %ntid.x;
	mov.u32 	%r5, %ctaid.x;
	mov.u32 	%r6, %tid.x;
	mad.lo.s32 	%r1, %r4, %r5, %r6;
	setp.ge.s32 	%p1, %r1, %r3;
	@%p1 bra 	$L__BB4_2;
	cvta.to.global.u64 	%rd4, %rd1;
	cvta.to.global.u64 	%rd5, %rd2;
	cvta.to.global.u64 	%rd6, %rd3;
	rem.s32 	%r7, %r1, %r2;
	mul.wide.s32 	%rd7, %r1, 4;
	add.s64 	%rd8, %rd4, %rd7;
	ld.global.nc.u32 	%r8, [%rd8];
	cvt.rn.f64.s32 	%fd1, %r8;
	mul.wide.s32 	%rd9, %r7, 4;
	add.s64 	%rd10, %rd5, %rd9;
	ld.global.nc.u32 	%r9, [%rd10];
	cvt.rn.f64.s32 	%fd2, %r9;
	div.rn.f64 	%fd3, %fd1, %fd2;
	cvt.rn.f32.f64 	%f1, %fd3;
	add.s64 	%rd11, %rd6, %rd7;
	st.global.f32 	[%rd11], %f1;
$L__BB4_2:
	ret;

}
	// .globl	computeThetas
.visible .entry computeThetas(
	.param .u64 .ptr .align 1 computeThetas_param_0,
	.param .u64 .ptr .align 1 computeThetas_param_1,
	.param .u64 .ptr .align 1 computeThetas_param_2,
	.param .f32 computeThetas_param_3,
	.param .f32 computeThetas_param_4,
	.param .u32 computeThetas_param_5,
	.param .u32 computeThetas_param_6
)
{
	.reg .pred 	%p<2>;
	.reg .b32 	%r<10>;
	.reg .b32 	%f<8>;
	.reg .b64 	%rd<12>;

	ld.param.u64 	%rd1, [computeThetas_param_0];
	ld.param.u64 	%rd2, [computeThetas_param_1];
	ld.param.u64 	%rd3, [computeThetas_param_2];
	ld.param.f32 	%f1, [computeThetas_param_3];
	ld.param.f32 	%f2, [computeThetas_param_4];
	ld.param.u32 	%r2, [computeThetas_param_5];
	ld.param.u32 	%r3, [computeThetas_param_6];
	mov.u32 	%r4, %ntid.x;
	mov.u32 	%r5, %ctaid.x;
	mov.u32 	%r6, %tid.x;
	mad.lo.s32 	%r1, %r4, %r5, %r6;
	setp.ge.s32 	%p1, %r1, %r3;
	@%p1 bra 	$L__BB5_2;
	cvta.to.global.u64 	%rd4, %rd1;
	cvta.to.global.u64 	%rd5, %rd2;
	cvta.to.global.u64 	%rd6, %rd3;
	rem.s32 	%r7, %r1, %r2;
	mul.wide.s32 	%rd7, %r1, 4;
	add.s64 	%rd8, %rd4, %rd7;
	ld.global.nc.u32 	%r8, [%rd8];
	cvt.rn.f32.s32 	%f3, %r8;
	add.f32 	%f4, %f1, %f3;
	mul.wide.s32 	%rd9, %r7, 4;
	add.s64 	%rd10, %rd5, %rd9;
	ld.global.nc.u32 	%r9, [%rd10];
	cvt.rn.f32.s32 	%f5, %r9;
	add.f32 	%f6, %f2, %f5;
	div.rn.f32 	%f7, %f4, %f6;
	add.s64 	%rd11, %rd6, %rd7;
	st.global.f32 	[%rd11], %f7;
$L__BB5_2:
	ret;

}


// ===== COMPILED SASS (sm_100) =====

	.target	sm_100

	.elftype	@"ET_EXEC"


//--------------------- .note.nv.tkinfo           --------------------------
	.section	.note.nv.tkinfo,"",@"SHT_NOTE"
	.sectionflags	@"SHF_NOTE_NV_TKINFO"
	.tkinfo
        /*0018*/ 	.word	0x00000002
        /*0030*/ 	.string	""
        /*0030*/ 	.string	"ptxas"
        /*0030*/ 	.string	"Cuda compilation tools, release 13.0, V13.0.88"
        /*0030*/ 	.string	"Build cuda_13.0.r13.0/compiler.36424714_0"
        /*0030*/ 	.string	"-arch sm_100 -m 64 "



//--------------------- .note.nv.cuinfo           --------------------------
	.section	.note.nv.cuinfo,"",@"SHT_NOTE"
	.sectionflags	@"SHF_NOTE_NV_CUINFO"
        /*0018*/ 	.short	0x0002
        /*001a*/ 	.short	0x0064
        /*001c*/ 	.short	0x0082
	.zero		2


//--------------------- .nv.info                  --------------------------
	.section	.nv.info,"",@"SHT_CUDA_INFO"
	.align	4


	//----- nvinfo : EIATTR_REGCOUNT
	.align		4
        /*0000*/ 	.byte	0x04, 0x2f
        /*0002*/ 	.short	(.L_10 - .L_9)
	.align		4
.L_9:
        /*0004*/ 	.word	index@(drawLatentVariables)
        /*0008*/ 	.word	0x00000020


	//----- nvinfo : EIATTR_FRAME_SIZE
	.align		4
.L_10:
        /*000c*/ 	.byte	0x04, 0x11
        /*000e*/ 	.short	(.L_12 - .L_11)
	.align		4
.L_11:
        /*0010*/ 	.word	index@(drawLatentVariables)
        /*0014*/ 	.word	0x00000000


	//----- nvinfo : EIATTR_REGCOUNT
	.align		4
.L_12:
        /*0018*/ 	.byte	0x04, 0x2f
        /*001a*/ 	.short	(.L_14 - .L_13)
	.align		4
.L_13:
        /*001c*/ 	.word	index@(drawLatentVariablesForTestingQuick)
        /*0020*/ 	.word	0x00000020


	//----- nvinfo : EIATTR_FRAME_SIZE
	.align		4
.L_14:
        /*0024*/ 	.byte	0x04, 0x11
        /*0026*/ 	.short	(.L_16 - .L_15)
	.align		4
.L_15:
        /*0028*/ 	.word	index@(drawLatentVariablesForTestingQuick)
        /*002c*/ 	.word	0x00000000


	//----- nvinfo : EIATTR_REGCOUNT
	.align		4
.L_16:
        /*0030*/ 	.byte	0x04, 0x2f
        /*0032*/ 	.short	(.L_18 - .L_17)
	.align		4
.L_17:
        /*0034*/ 	.word	index@(drawLatentVariablesForTesting)
        /*0038*/ 	.word	0x00000020


	//----- nvinfo : EIATTR_FRAME_SIZE
	.align		4
.L_18:
        /*003c*/ 	.byte	0x04, 0x11
        /*003e*/ 	.short	(.L_20 - .L_19)
	.align		4
.L_19:
        /*0040*/ 	.word	index@(drawLatentVariablesForTesting)
        /*0044*/ 	.word	0x00000000


	//----- nvinfo : EIATTR_REGCOUNT
	.align		4
.L_20:
        /*0048*/ 	.byte	0x04, 0x2f
        /*004a*/ 	.short	(.L_22 - .L_21)
	.align		4
.L_21:
        /*004c*/ 	.word	index@(computePhis)
        /*0050*/ 	.word	0x0000000f


	//----- nvinfo : EIATTR_FRAME_SIZE
	.align		4
.L_22:
        /*0054*/ 	.byte	0x04, 0x11
        /*0056*/ 	.short	(.L_24 - .L_23)
	.align		4
.L_23:
        /*0058*/ 	.word	index@($__internal_2_$__cuda_sm3x_div_rn_noftz_f32_slowpath)
        /*005c*/ 	.word	0x00000000


	//----- nvinfo : EIATTR_FRAME_SIZE
	.align		4
.L_24:
        /*0060*/ 	.byte	0x04, 0x11
        /*0062*/ 	.short	(.L_26 - .L_25)
	.align		4
.L_25:
        /*0064*/ 	.word	index@(computePhis)
        /*0068*/ 	.word	0x00000000


	//----- nvinfo : EIATTR_REGCOUNT
	.align		4
.L_26:
        /*006c*/ 	.byte	0x04, 0x2f
        /*006e*/ 	.short	(.L_28 - .L_27)
	.align		4
.L_27:
        /*0070*/ 	.word	index@(computePhisExact)
        /*0074*/ 	.word	0x00000019


	//----- nvinfo : EIATTR_FRAME_SIZE
	.align		4
.L_28:
        /*0078*/ 	.byte	0x04, 0x11
        /*007a*/ 	.short	(.L_30 - .L_29)
	.align		4
.L_29:
        /*007c*/ 	.word	index@($__internal_1_$__cuda_sm20_div_rn_f64_full)
        /*0080*/ 	.word	0x00000000


	//----- nvinfo : EIATTR_FRAME_SIZE
	.align		4
.L_30:
        /*0084*/ 	.byte	0x04, 0x11
        /*0086*/ 	.short	(.L_32 - .L_31)
	.align		4
.L_31:
        /*0088*/ 	.word	index@(computePhisExact)
        /*008c*/ 	.word	0x00000000


	//----- nvinfo : EIATTR_REGCOUNT
	.align		4
.L_32:
        /*0090*/ 	.byte	0x04, 0x2f
        /*0092*/ 	.short	(.L_34 - .L_33)
	.align		4
.L_33:
        /*0094*/ 	.word	index@(computeThetas)
        /*0098*/ 	.word	0x0000000f


	//----- nvinfo : EIATTR_FRAME_SIZE
	.align		4
.L_34:
        /*009c*/ 	.byte	0x04, 0x11
        /*009e*/ 	.short	(.L_36 - .L_35)
	.align		4
.L_35:
        /*00a0*/ 	.word	index@($__internal_0_$__cuda_sm3x_div_rn_noftz_f32_slowpath)
        /*00a4*/ 	.word	0x00000000


	//----- nvinfo : EIATTR_FRAME_SIZE
	.align		4
.L_36:
        /*00a8*/ 	.byte	0x04, 0x11
        /*00aa*/ 	.short	(.L_38 - .L_37)
	.align		4
.L_37:
        /*00ac*/ 	.word	index@(computeThetas)
        /*00b0*/ 	.word	0x00000000


	//----- nvinfo : EIATTR_MIN_STACK_SIZE
	.align		4
.L_38:
        /*00b4*/ 	.byte	0x04, 0x12
        /*00b6*/ 	.short	(.L_40 - .L_39)
	.align		4
.L_39:
        /*00b8*/ 	.word	index@(computeThetas)
        /*00bc*/ 	.word	0x00000000


	//----- nvinfo : EIATTR_MIN_STACK_SIZE
	.align		4
.L_40:
        /*00c0*/ 	.byte	0x04, 0x12
        /*00c2*/ 	.short	(.L_42 - .L_41)
	.align		4
.L_41:
        /*00c4*/ 	.word	index@(computePhisExact)
        /*00c8*/ 	.word	0x00000000


	//----- nvinfo : EIATTR_MIN_STACK_SIZE
	.align		4
.L_42:
        /*00cc*/ 	.byte	0x04, 0x12
        /*00ce*/ 	.short	(.L_44 - .L_43)
	.align		4
.L_43:
        /*00d0*/ 	.word	index@(computePhis)
        /*00d4*/ 	.word	0x00000000


	//----- nvinfo : EIATTR_MIN_STACK_SIZE
	.align		4
.L_44:
        /*00d8*/ 	.byte	0x04, 0x12
        /*00da*/ 	.short	(.L_46 - .L_45)
	.align		4
.L_45:
        /*00dc*/ 	.word	index@(drawLatentVariablesForTesting)
        /*00e0*/ 	.word	0x00000000


	//----- nvinfo : EIATTR_MIN_STACK_SIZE
	.align		4
.L_46:
        /*00e4*/ 	.byte	0x04, 0x12
        /*00e6*/ 	.short	(.L_48 - .L_47)
	.align		4
.L_47:
        /*00e8*/ 	.word	index@(drawLatentVariablesForTestingQuick)
        /*00ec*/ 	.word	0x00000000


	//----- nvinfo : EIATTR_MIN_STACK_SIZE
	.align		4
.L_48:
        /*00f0*/ 	.byte	0x04, 0x12
        /*00f2*/ 	.short	(.L_50 - .L_49)
	.align		4
.L_49:
        /*00f4*/ 	.word	index@(drawLatentVariables)
        /*00f8*/ 	.word	0x00000000
.L_50:


//--------------------- .nv.compat                --------------------------
	.section	.nv.compat,"",@"SHT_CUDA_COMPAT_INFO"
	.align	4
        /*0000*/ 	.byte	0x02, 0x09, 0x00, 0x00, 0x02, 0x02, 0x01, 0x00, 0x02, 0x05, 0x05, 0x00, 0x03, 0x07, 0x01, 0x01
        /*0010*/ 	.byte	0x02, 0x03, 0x00, 0x00, 0x02, 0x06, 0x01, 0x00, 0x04, 0x0b, 0x08, 0x00, 0x01, 0x00, 0x00, 0x00
        /*0020*/ 	.byte	0x00, 0x00, 0x00, 0x00


//--------------------- .nv.info.computeThetas    --------------------------
	.section	.nv.info.computeThetas,"",@"SHT_CUDA_INFO"
	.sectionflags	@""
	.align	4


	//----- nvinfo : EIATTR_CUDA_API_VERSION
	.align		4
        /*0000*/ 	.byte	0x04, 0x37
        /*0002*/ 	.short	(.L_52 - .L_51)
.L_51:
        /*0004*/ 	.word	0x00000082


	//----- nvinfo : EIATTR_KPARAM_INFO
	.align		4
.L_52:
        /*0008*/ 	.byte	0x04, 0x17
        /*000a*/ 	.short	(.L_54 - .L_53)
.L_53:
        /*000c*/ 	.word	0x00000000
        /*0010*/ 	.short	0x0006
        /*0012*/ 	.short	0x0024
        /*0014*/ 	.byte	0x00, 0xf0, 0x11, 0x00


	//----- nvinfo : EIATTR_KPARAM_INFO
	.align		4
.L_54:
        /*0018*/ 	.byte	0x04, 0x17
        /*001a*/ 	.short	(.L_56 - .L_55)
.L_55:
        /*001c*/ 	.word	0x00000000
        /*0020*/ 	.short	0x0005
        /*0022*/ 	.short	0x0020
        /*0024*/ 	.byte	0x00, 0xf0, 0x11, 0x00


	//----- nvinfo : EIATTR_KPARAM_INFO
	.align		4
.L_56:
        /*0028*/ 	.byte	0x04, 0x17
        /*002a*/ 	.short	(.L_58 - .L_57)
.L_57:
        /*002c*/ 	.word	0x00000000
        /*0030*/ 	.short	0x0004
        /*0032*/ 	.short	0x001c
        /*0034*/ 	.byte	0x00, 0xf0, 0x11, 0x00


	//----- nvinfo : EIATTR_KPARAM_INFO
	.align		4
.L_58:
        /*0038*/ 	.byte	0x04, 0x17
        /*003a*/ 	.short	(.L_60 - .L_59)
.L_59:
        /*003c*/ 	.word	0x00000000
        /*0040*/ 	.short	0x0003
        /*0042*/ 	.short	0x0018
        /*0044*/ 	.byte	0x00, 0xf0, 0x11, 0x00


	//----- nvinfo : EIATTR_KPARAM_INFO
	.align		4
.L_60:
        /*0048*/ 	.byte	0x04, 0x17
        /*004a*/ 	.short	(.L_62 - .L_61)
.L_61:
        /*004c*/ 	.word	0x00000000
        /*0050*/ 	.short	0x0002
        /*0052*/ 	.short	0x0010
        /*0054*/ 	.byte	0x00, 0xf5, 0x21, 0x00


	//----- nvinfo : EIATTR_KPARAM_INFO
	.align		4
.L_62:
        /*0058*/ 	.byte	0x04, 0x17
        /*005a*/ 	.short	(.L_64 - .L_63)
.L_63:
        /*005c*/ 	.word	0x00000000
        /*0060*/ 	.short	0x0001
        /*0062*/ 	.short	0x0008
        /*0064*/ 	.byte	0x00, 0xf5, 0x21, 0x00


	//----- nvinfo : EIATTR_KPARAM_INFO
	.align		4
.L_64:
        /*0068*/ 	.byte	0x04, 0x17
        /*006a*/ 	.short	(.L_66 - .L_65)
.L_65:
        /*006c*/ 	.word	0x00000000
        /*0070*/ 	.short	0x0000
        /*0072*/ 	.short	0x0000
        /*0074*/ 	.byte	0x00, 0xf5, 0x21, 0x00


	//----- nvinfo : EIATTR_SPARSE_MMA_MASK
	.align		4
.L_66:
        /*0078*/ 	.byte	0x03, 0x50
        /*007a*/ 	.short	0x0000


	//----- nvinfo : EIATTR_MAXREG_COUNT
	.align		4
        /*007c*/ 	.byte	0x03, 0x1b
        /*007e*/ 	.short	0x00ff


	//----- nvinfo : EIATTR_MERCURY_ISA_VERSION
	.align		4
        /*0080*/ 	.byte	0x03, 0x5f
        /*0082*/ 	.short	0x0101


	//----- nvinfo : EIATTR_VRC_CTA_INIT_COUNT
	.align		4
        /*0084*/ 	.byte	0x02, 0x4a
	.zero		1
	.zero		1


	//----- nvinfo : EIATTR_EXIT_INSTR_OFFSETS
	.align		4
        /*0088*/ 	.byte	0x04, 0x1c
        /*008a*/ 	.short	(.L_68 - .L_67)


	//   ....[0]....
.L_67:
        /*008c*/ 	.word	0x00000070


	//   ....[1]....
        /*0090*/ 	.word	0x000003a0


	//----- nvinfo : EIATTR_CRS_STACK_SIZE
	.align		4
.L_68:
        /*0094*/ 	.byte	0x04, 0x1e
        /*0096*/ 	.short	(.L_70 - .L_69)
.L_69:
        /*0098*/ 	.word	0x00000000


	//----- nvinfo : EIATTR_CBANK_PARAM_SIZE
	.align		4
.L_70:
        /*009c*/ 	.byte	0x03, 0x19
        /*009e*/ 	.short	0x0028


	//----- nvinfo : EIATTR_PARAM_CBANK
	.align		4
        /*00a0*/ 	.byte	0x04, 0x0a
        /*00a2*/ 	.short	(.L_72 - .L_71)
	.align		4
.L_71:
        /*00a4*/ 	.word	index@(.nv.constant0.computeThetas)
        /*00a8*/ 	.short	0x0380
        /*00aa*/ 	.short	0x0028


	//----- nvinfo : EIATTR_SW_WAR
	.align		4
.L_72:
        /*00ac*/ 	.byte	0x04, 0x36
        /*00ae*/ 	.short	(.L_74 - .L_73)
.L_73:
        /*00b0*/ 	.word	0x00000008
.L_74:


//--------------------- .nv.info.computePhisExact --------------------------
	.section	.nv.info.computePhisExact,"",@"SHT_CUDA_INFO"
	.sectionflags	@""
	.align	4


	//----- nvinfo : EIATTR_CUDA_API_VERSION
	.align		4
        /*0000*/ 	.byte	0x04, 0x37
        /*0002*/ 	.short	(.L_76 - .L_75)
.L_75:
        /*0004*/ 	.word	0x00000082


	//----- nvinfo : EIATTR_KPARAM_INFO
	.align		4
.L_76:
        /*0008*/ 	.byte	0x04, 0x17
        /*000a*/ 	.short	(.L_78 - .L_77)
.L_77:
        /*000c*/ 	.word	0x00000000
        /*0010*/ 	.short	0x0004
        /*0012*/ 	.short	0x001c
        /*0014*/ 	.byte	0x00, 0xf0, 0x11, 0x00


	//----- nvinfo : EIATTR_KPARAM_INFO
	.align		4
.L_78:
        /*0018*/ 	.byte	0x04, 0x17
        /*001a*/ 	.short	(.L_80 - .L_79)
.L_79:
        /*001c*/ 	.word	0x00000000
        /*0020*/ 	.short	0x0003
        /*0022*/ 	.short	0x0018
        /*0024*/ 	.byte	0x00, 0xf0, 0x11, 0x00


	//----- nvinfo : EIATTR_KPARAM_INFO
	.align		4
.L_80:
        /*0028*/ 	.byte	0x04, 0x17
        /*002a*/ 	.short	(.L_82 - .L_81)
.L_81:
        /*002c*/ 	.word	0x00000000
        /*0030*/ 	.short	0x0002
        /*0032*/ 	.short	0x0010
        /*0034*/ 	.byte	0x00, 0xf5, 0x21, 0x00


	//----- nvinfo : EIATTR_KPARAM_INFO
	.align		4
.L_82:
        /*0038*/ 	.byte	0x04, 0x17
        /*003a*/ 	.short	(.L_84 - .L_83)
.L_83:
        /*003c*/ 	.word	0x00000000
        /*0040*/ 	.short	0x0001
        /*0042*/ 	.short	0x0008
        /*0044*/ 	.byte	0x00, 0xf5, 0x21, 0x00


	//----- nvinfo : EIATTR_KPARAM_INFO
	.align		4
.L_84:
        /*0048*/ 	.byte	0x04, 0x17
        /*004a*/ 	.short	(.L_86 - .L_85)
.L_85:
        /*004c*/ 	.word	0x00000000
        /*0050*/ 	.short	0x0000
        /*0052*/ 	.short	0x0000
        /*0054*/ 	.byte	0x00, 0xf5, 0x21, 0x00


	//----- nvinfo : EIATTR_SPARSE_MMA_MASK
	.align		4
.L_86:
        /*0058*/ 	.byte	0x03, 0x50
        /*005a*/ 	.short	0x0000


	//----- nvinfo : EIATTR_MAXREG_COUNT
	.align		4
        /*005c*/ 	.byte	0x03, 0x1b
        /*005e*/ 	.short	0x00ff


	//----- nvinfo : EIATTR_MERCURY_ISA_VERSION
	.align		4
        /*0060*/ 	.byte	0x03, 0x5f
        /*0062*/ 	.short	0x0101


	//----- nvinfo : EIATTR_VRC_CTA_INIT_COUNT
	.align		4
        /*0064*/ 	.byte	0x02, 0x4a
	.zero		1
	.zero		1


	//----- nvinfo : EIATTR_EXIT_INSTR_OFFSETS
	.align		4
        /*0068*/ 	.byte	0x04, 0x1c
        /*006a*/ 	.short	(.L_88 - .L_87)


	//   ....[0]....
.L_87:
        /*006c*/ 	.word	0x00000070


	//   ....[1]....
        /*0070*/ 	.word	0x000003e0


	//----- nvinfo : EIATTR_CRS_STACK_SIZE
	.align		4
.L_88:
        /*0074*/ 	.byte	0x04, 0x1e
        /*0076*/ 	.short	(.L_90 - .L_89)
.L_89:
        /*0078*/ 	.word	0x00000000


	//----- nvinfo : EIATTR_CBANK_PARAM_SIZE
	.align		4
.L_90:
        /*007c*/ 	.byte	0x03, 0x19
        /*007e*/ 	.short	0x0020


	//----- nvinfo : EIATTR_PARAM_CBANK
	.align		4
        /*0080*/ 	.byte	0x04, 0x0a
        /*0082*/ 	.short	(.L_92 - .L_91)
	.align		4
.L_91:
        /*0084*/ 	.word	index@(.nv.constant0.computePhisExact)
        /*0088*/ 	.short	0x0380
        /*008a*/ 	.short	0x0020


	//----- nvinfo : EIATTR_SW_WAR
	.align		4
.L_92:
        /*008c*/ 	.byte	0x04, 0x36
        /*008e*/ 	.short	(.L_94 - .L_93)
.L_93:
        /*0090*/ 	.word	0x00000008
.L_94:


//--------------------- .nv.info.computePhis      --------------------------
	.section	.nv.info.computePhis,"",@"SHT_CUDA_INFO"
	.sectionflags	@""
	.align	4


	//----- nvinfo : EIATTR_CUDA_API_VERSION
	.align		4
        /*0000*/ 	.byte	0x04, 0x37
        /*0002*/ 	.short	(.L_96 - .L_95)
.L_95:
        /*0004*/ 	.word	0x00000082


	//----- nvinfo : EIATTR_KPARAM_INFO
	.align		4
.L_96:
        /*0008*/ 	.byte	0x04, 0x17
        /*000a*/ 	.short	(.L_98 - .L_97)
.L_97:
        /*000c*/ 	.word	0x00000000
        /*0010*/ 	.short	0x0006
        /*0012*/ 	.short	0x0024
        /*0014*/ 	.byte	0x00, 0xf0, 0x11, 0x00


	//----- nvinfo : EIATTR_KPARAM_INFO
	.align		4
.L_98:
        /*0018*/ 	.byte	0x04, 0x17
        /*001a*/ 	.short	(.L_100 - .L_99)
.L_99:
        /*001c*/ 	.word	0x00000000
        /*0020*/ 	.short	0x0005
        /*0022*/ 	.short	0x0020
        /*0024*/ 	.byte	0x00, 0xf0, 0x11, 0x00


	//----- nvinfo : EIATTR_KPARAM_INFO
	.align		4
.L_100:
        /*0028*/ 	.byte	0x04, 0x17
        /*002a*/ 	.short	(.L_102 - .L_101)
.L_101:
        /*002c*/ 	.word	0x00000000
        /*0030*/ 	.short	0x0004
        /*0032*/ 	.short	0x001c
        /*0034*/ 	.byte	0x00, 0xf0, 0x11, 0x00


	//----- nvinfo : EIATTR_KPARAM_INFO
	.align		4
.L_102:
        /*0038*/ 	.byte	0x04, 0x17
        /*003a*/ 	.short	(.L_104 - .L_103)
.L_103:
        /*003c*/ 	.word	0x00000000
        /*0040*/ 	.short	0x0003
        /*0042*/ 	.short	0x0018
        /*0044*/ 	.byte	0x00, 0xf0, 0x11, 0x00


	//----- nvinfo : EIATTR_KPARAM_INFO
	.align		4
.L_104:
        /*0048*/ 	.byte	0x04, 0x17
        /*004a*/ 	.short	(.L_106 - .L_105)
.L_105:
        /*004c*/ 	.word	0x00000000
        /*0050*/ 	.short	0x0002
        /*0052*/ 	.short	0x0010
        /*0054*/ 	.byte	0x00, 0xf5, 0x21, 0x00


	//----- nvinfo : EIATTR_KPARAM_INFO
	.align		4
.L_106:
        /*0058*/ 	.byte	0x04, 0x17
        /*005a*/ 	.short	(.L_108 - .L_107)
.L_107:
        /*005c*/ 	.word	0x00000000
        /*0060*/ 	.short	0x0001
        /*0062*/ 	.short	0x0008
        /*0064*/ 	.byte	0x00, 0xf5, 0x21, 0x00


	//----- nvinfo : EIATTR_KPARAM_INFO
	.align		4
.L_108:
        /*0068*/ 	.byte	0x04, 0x17
        /*006a*/ 	.short	(.L_110 - .L_109)
.L_109:
        /*006c*/ 	.word	0x00000000
        /*0070*/ 	.short	0x0000
        /*0072*/ 	.short	0x0000
        /*0074*/ 	.byte	0x00, 0xf5, 0x21, 0x00


	//----- nvinfo : EIATTR_SPARSE_MMA_MASK
	.align		4
.L_110:
        /*0078*/ 	.byte	0x03, 0x50
        /*007a*/ 	.short	0x0000


	//----- nvinfo : EIATTR_MAXREG_COUNT
	.align		4
        /*007c*/ 	.byte	0x03, 0x1b
        /*007e*/ 	.short	0x00ff


	//----- nvinfo : EIATTR_MERCURY_ISA_VERSION
	.align		4
        /*0080*/ 	.byte	0x03, 0x5f
        /*0082*/ 	.short	0x0101


	//----- nvinfo : EIATTR_VRC_CTA_INIT_COUNT
	.align		4
        /*0084*/ 	.byte	0x02, 0x4a
	.zero		1
	.zero		1


	//----- nvinfo : EIATTR_EXIT_INSTR_OFFSETS
	.align		4
        /*0088*/ 	.byte	0x04, 0x1c
        /*008a*/ 	.short	(.L_112 - .L_111)


	//   ....[0]....
.L_111:
        /*008c*/ 	.word	0x00000070


	//   ....[1]....
        /*0090*/ 	.word	0x000003a0


	//----- nvinfo : EIATTR_CRS_STACK_SIZE
	.align		4
.L_112:
        /*0094*/ 	.byte	0x04, 0x1e
        /*0096*/ 	.short	(.L_114 - .L_113)
.L_113:
        /*0098*/ 	.word	0x00000000


	//----- nvinfo : EIATTR_CBANK_PARAM_SIZE
	.align		4
.L_114:
        /*009c*/ 	.byte	0x03, 0x19
        /*009e*/ 	.short	0x0028


	//----- nvinfo : EIATTR_PARAM_CBANK
	.align		4
        /*00a0*/ 	.byte	0x04, 0x0a
        /*00a2*/ 	.short	(.L_116 - .L_115)
	.align		4
.L_115:
        /*00a4*/ 	.word	index@(.nv.constant0.computePhis)
        /*00a8*/ 	.short	0x0380
        /*00aa*/ 	.short	0x0028


	//----- nvinfo : EIATTR_SW_WAR
	.align		4
.L_116:
        /*00ac*/ 	.byte	0x04, 0x36
        /*00ae*/ 	.short	(.L_118 - .L_117)
.L_117:
        /*00b0*/ 	.word	0x00000008
.L_118:


//--------------------- .nv.info.drawLatentVariablesForTesting --------------------------
	.section	.nv.info.drawLatentVariablesForTesting,"",@"SHT_CUDA_INFO"
	.sectionflags	@""
	.align	4


	//----- nvinfo : EIATTR_CUDA_API_VERSION
	.align		4
        /*0000*/ 	.byte	0x04, 0x37
        /*0002*/ 	.short	(.L_120 - .L_119)
.L_119:
        /*0004*/ 	.word	0x00000082


	//----- nvinfo : EIATTR_KPARAM_INFO
	.align		4
.L_120:
        /*0008*/ 	.byte	0x04, 0x17
        /*000a*/ 	.short	(.L_122 - .L_121)
.L_121:
        /*000c*/ 	.word	0x00000000
        /*0010*/ 	.short	0x000b
        /*0012*/ 	.short	0x004c
        /*0014*/ 	.byte	0x00, 0xf0, 0x11, 0x00


	//----- nvinfo : EIATTR_KPARAM_INFO
	.align		4
.L_122:
        /*0018*/ 	.byte	0x04, 0x17
        /*001a*/ 	.short	(.L_124 - .L_123)
.L_123:
        /*001c*/ 	.word	0x00000000
        /*0020*/ 	.short	0x000a
        /*0022*/ 	.short	0x0048
        /*0024*/ 	.byte	0x00, 0xf0, 0x11, 0x00


	//----- nvinfo : EIATTR_KPARAM_INFO
	.align		4
.L_124:
        /*0028*/ 	.byte	0x04, 0x17
        /*002a*/ 	.short	(.L_126 - .L_125)
.L_125:
        /*002c*/ 	.word	0x00000000
        /*0030*/ 	.short	0x0009
        /*0032*/ 	.short	0x0044
        /*0034*/ 	.byte	0x00, 0xf0, 0x11, 0x00


	//----- nvinfo : EIATTR_KPARAM_INFO
	.align		4
.L_126:
        /*0038*/ 	.byte	0x04, 0x17
        /*003a*/ 	.short	(.L_128 - .L_127)
.L_127:
        /*003c*/ 	.word	0x00000000
        /*0040*/ 	.short	0x0008
        /*0042*/ 	.short	0x0040
        /*0044*/ 	.byte	0x00, 0xf0, 0x11, 0x00


	//----- nvinfo : EIATTR_KPARAM_INFO
	.align		4
.L_128:
        /*0048*/ 	.byte	0x04, 0x17
        /*004a*/ 	.short	(.L_130 - .L_129)
.L_129:
        /*004c*/ 	.word	0x00000000
        /*0050*/ 	.short	0x0007
        /*0052*/ 	.short	0x0038
        /*0054*/ 	.byte	0x00, 0xf5, 0x21, 0x00


	//----- nvinfo : EIATTR_KPARAM_INFO
	.align		4
.L_130:
        /*0058*/ 	.byte	0x04, 0x17
        /*005a*/ 	.short	(.L_132 - .L_131)
.L_131:
        /*005c*/ 	.word	0x00000000
        /*0060*/ 	.short	0x0006
        /*0062*/ 	.short	0x0030
        /*0064*/ 	.byte	0x00, 0xf5, 0x21, 0x00


	//----- nvinfo : EIATTR_KPARAM_INFO
	.align		4
.L_132:
        /*0068*/ 	.byte	0x04, 0x17
        /*006a*/ 	.short	(.L_134 - .L_133)
.L_133:
        /*006c*/ 	.word	0x00000000
        /*0070*/ 	.short	0x0005
        /*0072*/ 	.short	0x0028
        /*0074*/ 	.byte	0x00, 0xf5, 0x21, 0x00


	//----- nvinfo : EIATTR_KPARAM_INFO
	.align		4
.L_134:
        /*0078*/ 	.byte	0x04, 0x17
        /*007a*/ 	.short	(.L_136 - .L_135)
.L_135:
        /*007c*/ 	.word	0x00000000
        /*0080*/ 	.short	0x0004
        /*0082*/ 	.short	0x0020
        /*0084*/ 	.byte	0x00, 0xf5, 0x21, 0x00


	//----- nvinfo : EIATTR_KPARAM_INFO
	.align		4
.L_136:
        /*0088*/ 	.byte	0x04, 0x17
        /*008a*/ 	.short	(.L_138 - .L_137)
.L_137:
        /*008c*/ 	.word	0x00000000
        /*0090*/ 	.short	0x0003
        /*0092*/ 	.short	0x0018
        /*0094*/ 	.byte	0x00, 0xf5, 0x21, 0x00


	//----- nvinfo : EIATTR_KPARAM_INFO
	.align		4
.L_138:
        /*0098*/ 	.byte	0x04, 0x17
        /*009a*/ 	.short	(.L_140 - .L_139)
.L_139:
        /*009c*/ 	.word	0x00000000
        /*00a0*/ 	.short	0x0002
        /*00a2*/ 	.short	0x0010
        /*00a4*/ 	.byte	0x00, 0xf5, 0x21, 0x00


	//----- nvinfo : EIATTR_KPARAM_INFO
	.align		4
.L_140:
        /*00a8*/ 	.byte	0x04, 0x17
        /*00aa*/ 	.short	(.L_142 - .L_141)
.L_141:
        /*00ac*/ 	.word	0x00000000
        /*00b0*/ 	.short	0x0001
        /*00b2*/ 	.short	0x0008
        /*00b4*/ 	.byte	0x00, 0xf5, 0x21, 0x00


	//----- nvinfo : EIATTR_KPARAM_INFO
	.align		4
.L_142:
        /*00b8*/ 	.byte	0x04, 0x17
        /*00ba*/ 	.short	(.L_144 - .L_143)
.L_143:
        /*00bc*/ 	.word	0x00000000
        /*00c0*/ 	.short	0x0000
        /*00c2*/ 	.short	0x0000
        /*00c4*/ 	.byte	0x00, 0xf5, 0x21, 0x00


	//----- nvinfo : EIATTR_SPARSE_MMA_MASK
	.align		4
.L_144:
        /*00c8*/ 	.byte	0x03, 0x50
        /*00ca*/ 	.short	0x0000


	//----- nvinfo : EIATTR_MAXREG_COUNT
	.align		4
        /*00cc*/ 	.byte	0x03, 0x1b
        /*00ce*/ 	.short	0x00ff


	//----- nvinfo : EIATTR_MERCURY_ISA_VERSION
	.align		4
        /*00d0*/ 	.byte	0x03, 0x5f
        /*00d2*/ 	.short	0x0101


	//----- nvinfo : EIATTR_VRC_CTA_INIT_COUNT
	.align		4
        /*00d4*/ 	.byte	0x02, 0x4a
	.zero		1
	.zero		1


	//----- nvinfo : EIATTR_EXIT_INSTR_OFFSETS
	.align		4
        /*00d8*/ 	.byte	0x04, 0x1c
        /*00da*/ 	.short	(.L_146 - .L_145)


	//   ....[0]....
.L_145:
        /*00dc*/ 	.word	0x00000070


	//   ....[1]....
        /*00e0*/ 	.word	0x000013e0


	//----- nvinfo : EIATTR_CRS_STACK_SIZE
	.align		4
.L_146:
        /*00e4*/ 	.byte	0x04, 0x1e
        /*00e6*/ 	.short	(.L_148 - .L_147)
.L_147:
        /*00e8*/ 	.word	0x00000000


	//----- nvinfo : EIATTR_CBANK_PARAM_SIZE
	.align		4
.L_148:
        /*00ec*/ 	.byte	0x03, 0x19
        /*00ee*/ 	.short	0x0050


	//----- nvinfo : EIATTR_PARAM_CBANK
	.align		4
        /*00f0*/ 	.byte	0x04, 0x0a
        /*00f2*/ 	.short	(.L_150 - .L_149)
	.align		4
.L_149:
        /*00f4*/ 	.word	index@(.nv.constant0.drawLatentVariablesForTesting)
        /*00f8*/ 	.short	0x0380
        /*00fa*/ 	.short	0x0050


	//----- nvinfo : EIATTR_SW_WAR
	.align		4
.L_150:
        /*00fc*/ 	.byte	0x04, 0x36
        /*00fe*/ 	.short	(.L_152 - .L_151)
.L_151:
        /*0100*/ 	.word	0x00000008
.L_152:


//--------------------- .nv.info.drawLatentVariablesForTestingQuick --------------------------
	.section	.nv.info.drawLatentVariablesForTestingQuick,"",@"SHT_CUDA_INFO"
	.sectionflags	@""
	.align	4


	//----- nvinfo : EIATTR_CUDA_API_VERSION
	.align		4
        /*0000*/ 	.byte	0x04, 0x37
        /*0002*/ 	.short	(.L_154 - .L_153)
.L_153:
        /*0004*/ 	.word	0x00000082


	//----- nvinfo : EIATTR_KPARAM_INFO
	.align		4
.L_154:
        /*0008*/ 	.byte	0x04, 0x17
        /*000a*/ 	.short	(.L_156 - .L_155)
.L_155:
        /*000c*/ 	.word	0x00000000
        /*0010*/ 	.short	0x000a
        /*0012*/ 	.short	0x0044
        /*0014*/ 	.byte	0x00, 0xf0, 0x11, 0x00


	//----- nvinfo : EIATTR_KPARAM_INFO
	.align		4
.L_156:
        /*0018*/ 	.byte	0x04, 0x17
        /*001a*/ 	.short	(.L_158 - .L_157)
.L_157:
        /*001c*/ 	.word	0x00000000
        /*0020*/ 	.short	0x0009
        /*0022*/ 	.short	0x0040
        /*0024*/ 	.byte	0x00, 0xf0, 0x11, 0x00


	//----- nvinfo : EIATTR_KPARAM_INFO
	.align		4
.L_158:
        /*0028*/ 	.byte	0x04, 0x17
        /*002a*/ 	.short	(.L_160 - .L_159)
.L_159:
        /*002c*/ 	.word	0x00000000
        /*0030*/ 	.short	0x0008
        /*0032*/ 	.short	0x003c
        /*0034*/ 	.byte	0x00, 0xf0, 0x11, 0x00


	//----- nvinfo : EIATTR_KPARAM_INFO
	.align		4
.L_160:
        /*0038*/ 	.byte	0x04, 0x17
        /*003a*/ 	.short	(.L_162 - .L_161)
.L_161:
        /*003c*/ 	.word	0x00000000
        /*0040*/ 	.short	0x0007
        /*0042*/ 	.short	0x0038
        /*0044*/ 	.byte	0x00, 0xf0, 0x11, 0x00


	//----- nvinfo : EIATTR_KPARAM_INFO
	.align		4
.L_162:
        /*0048*/ 	.byte	0x04, 0x17
        /*004a*/ 	.short	(.L_164 - .L_163)
.L_163:
        /*004c*/ 	.word	0x00000000
        /*0050*/ 	.short	0x0006
        /*0052*/ 	.short	0x0030
        /*0054*/ 	.byte	0x00, 0xf5, 0x21, 0x00


	//----- nvinfo : EIATTR_KPARAM_INFO
	.align		4
.L_164:
        /*0058*/ 	.byte	0x04, 0x17
        /*005a*/ 	.short	(.L_166 - .L_165)
.L_165:
        /*005c*/ 	.word	0x00000000
        /*0060*/ 	.short	0x0005
        /*0062*/ 	.short	0x0028
        /*0064*/ 	.byte	0x00, 0xf5, 0x21, 0x00


	//----- nvinfo : EIATTR_KPARAM_INFO
	.align		4
.L_166:
        /*0068*/ 	.byte	0x04, 0x17
        /*006a*/ 	.short	(.L_168 - .L_167)
.L_167:
        /*006c*/ 	.word	0x00000000
        /*0070*/ 	.short	0x0004
        /*0072*/ 	.short	0x0020
        /*0074*/ 	.byte	0x00, 0xf5, 0x21, 0x00


	//----- nvinfo : EIATTR_KPARAM_INFO
	.align		4
.L_168:
        /*0078*/ 	.byte	0x04, 0x17
        /*007a*/ 	.short	(.L_170 - .L_169)
.L_169:
        /*007c*/ 	.word	0x00000000
        /*0080*/ 	.short	0x0003
        /*0082*/ 	.short	0x0018
        /*0084*/ 	.byte	0x00, 0xf5, 0x21, 0x00


	//----- nvinfo : EIATTR_KPARAM_INFO
	.align		4
.L_170:
        /*0088*/ 	.byte	0x04, 0x17
        /*008a*/ 	.short	(.L_172 - .L_171)
.L_171:
        /*008c*/ 	.word	0x00000000
        /*0090*/ 	.short	0x0002
        /*0092*/ 	.short	0x0010
        /*0094*/ 	.byte	0x00, 0xf5, 0x21, 0x00


	//----- nvinfo : EIATTR_KPARAM_INFO
	.align		4
.L_172:
        /*0098*/ 	.byte	0x04, 0x17
        /*009a*/ 	.short	(.L_174 - .L_173)
.L_173:
        /*009c*/ 	.word	0x00000000
        /*00a0*/ 	.short	0x0001
        /*00a2*/ 	.short	0x0008
        /*00a4*/ 	.byte	0x00, 0xf5, 0x21, 0x00


	//----- nvinfo : EIATTR_KPARAM_INFO
	.align		4
.L_174:
        /*00a8*/ 	.byte	0x04, 0x17
        /*00aa*/ 	.short	(.L_176 - .L_175)
.L_175:
        /*00ac*/ 	.word	0x00000000
        /*00b0*/ 	.short	0x0000
        /*00b2*/ 	.short	0x0000
        /*00b4*/ 	.byte	0x00, 0xf5, 0x21, 0x00


	//----- nvinfo : EIATTR_SPARSE_MMA_MASK
	.align		4
.L_176:
        /*00b8*/ 	.byte	0x03, 0x50
        /*00ba*/ 	.short	0x0000


	//----- nvinfo : EIATTR_MAXREG_COUNT
	.align		4
        /*00bc*/ 	.byte	0x03, 0x1b
        /*00be*/ 	.short	0x00ff


	//----- nvinfo : EIATTR_MERCURY_ISA_VERSION
	.align		4
        /*00c0*/ 	.byte	0x03, 0x5f
        /*00c2*/ 	.short	0x0101


	//----- nvinfo : EIATTR_VRC_CTA_INIT_COUNT
	.align		4
        /*00c4*/ 	.byte	0x02, 0x4a
	.zero		1
	.zero		1


	//----- nvinfo : EIATTR_EXIT_INSTR_OFFSETS
	.align		4
        /*00c8*/ 	.byte	0x04, 0x1c
        /*00ca*/ 	.short	(.L_178 - .L_177)


	//   ....[0]....
.L_177:
        /*00cc*/ 	.word	0x00000070


	//   ....[1]....
        /*00d0*/ 	.word	0x00001490


	//----- nvinfo : EIATTR_CRS_STACK_SIZE
	.align		4
.L_178:
        /*00d4*/ 	.byte	0x04, 0x1e
        /*00d6*/ 	.short	(.L_180 - .L_179)
.L_179:
        /*00d8*/ 	.word	0x00000000


	//----- nvinfo : EIATTR_CBANK_PARAM_SIZE
	.align		4
.L_180:
        /*00dc*/ 	.byte	0x03, 0x19
        /*00de*/ 	.short	0x0048


	//----- nvinfo : EIATTR_PARAM_CBANK
	.align		4
        /*00e0*/ 	.byte	0x04, 0x0a
        /*00e2*/ 	.short	(.L_182 - .L_181)
	.align		4
.L_181:
        /*00e4*/ 	.word	index@(.nv.constant0.drawLatentVariablesForTestingQuick)
        /*00e8*/ 	.short	0x0380
        /*00ea*/ 	.short	0x0048


	//----- nvinfo : EIATTR_SW_WAR
	.align		4
.L_182:
        /*00ec*/ 	.byte	0x04, 0x36
        /*00ee*/ 	.short	(.L_184 - .L_183)
.L_183:
        /*00f0*/ 	.word	0x00000008
.L_184:


//--------------------- .nv.info.drawLatentVariables --------------------------
	.section	.nv.info.drawLatentVariables,"",@"SHT_CUDA_INFO"
	.sectionflags	@""
	.align	4


	//----- nvinfo : EIATTR_CUDA_API_VERSION
	.align		4
        /*0000*/ 	.byte	0x04, 0x37
        /*0002*/ 	.short	(.L_186 - .L_185)
.L_185:
        /*0004*/ 	.word	0x00000082


	//----- nvinfo : EIATTR_KPARAM_INFO
	.align		4
.L_186:
        /*0008*/ 	.byte	0x04, 0x17
        /*000a*/ 	.short	(.L_188 - .L_187)
.L_187:
        /*000c*/ 	.word	0x00000000
        /*0010*/ 	.short	0x000e
        /*0012*/ 	.short	0x0060
        /*0014*/ 	.byte	0x00, 0xf0, 0x11, 0x00


	//----- nvinfo : EIATTR_KPARAM_INFO
	.align		4
.L_188:
        /*0018*/ 	.byte	0x04, 0x17
        /*001a*/ 	.short	(.L_190 - .L_189)
.L_189:
        /*001c*/ 	.word	0x00000000
        /*0020*/ 	.short	0x000d
        /*0022*/ 	.short	0x005c
        /*0024*/ 	.byte	0x00, 0xf0, 0x11, 0x00


	//----- nvinfo : EIATTR_KPARAM_INFO
	.align		4
.L_190:
        /*0028*/ 	.byte	0x04, 0x17
        /*002a*/ 	.short	(.L_192 - .L_191)
.L_191:
        /*002c*/ 	.word	0x00000000
        /*0030*/ 	.short	0x000c
        /*0032*/ 	.short	0x0058
        /*0034*/ 	.byte	0x00, 0xf0, 0x11, 0x00


	//----- nvinfo : EIATTR_KPARAM_INFO
	.align		4
.L_192:
        /*0038*/ 	.byte	0x04, 0x17
        /*003a*/ 	.short	(.L_194 - .L_193)
.L_193:
        /*003c*/ 	.word	0x00000000
        /*0040*/ 	.short	0x000b
        /*0042*/ 	.short	0x0054
        /*0044*/ 	.byte	0x00, 0xf0, 0x11, 0x00


	//----- nvinfo : EIATTR_KPARAM_INFO
	.align		4
.L_194:
        /*0048*/ 	.byte	0x04, 0x17
        /*004a*/ 	.short	(.L_196 - .L_195)
.L_195:
        /*004c*/ 	.word	0x00000000
        /*0050*/ 	.short	0x000a
        /*0052*/ 	.short	0x0050
        /*0054*/ 	.byte	0x00, 0xf0, 0x11, 0x00


	//----- nvinfo : EIATTR_KPARAM_INFO
	.align		4
.L_196:
        /*0058*/ 	.byte	0x04, 0x17
        /*005a*/ 	.short	(.L_198 - .L_197)
.L_197:
        /*005c*/ 	.word	0x00000000
        /*0060*/ 	.short	0x0009
        /*0062*/ 	.short	0x0048
        /*0064*/ 	.byte	0x00, 0xf5, 0x21, 0x00


	//----- nvinfo : EIATTR_KPARAM_INFO
	.align		4
.L_198:
        /*0068*/ 	.byte	0x04, 0x17
        /*006a*/ 	.short	(.L_200 - .L_199)
.L_199:
        /*006c*/ 	.word	0x00000000
        /*0070*/ 	.short	0x0008
        /*0072*/ 	.short	0x0040
        /*0074*/ 	.byte	0x00, 0xf5, 0x21, 0x00


	//----- nvinfo : EIATTR_KPARAM_INFO
	.align		4
.L_200:
        /*0078*/ 	.byte	0x04, 0x17
        /*007a*/ 	.short	(.L_202 - .L_201)
.L_201:
        /*007c*/ 	.word	0x00000000
        /*0080*/ 	.short	0x0007
        /*0082*/ 	.short	0x0038
        /*0084*/ 	.byte	0x00, 0xf5, 0x21, 0x00


	//----- nvinfo : EIATTR_KPARAM_INFO
	.align		4
.L_202:
        /*0088*/ 	.byte	0x04, 0x17
        /*008a*/ 	.short	(.L_204 - .L_203)
.L_203:
        /*008c*/ 	.word	0x00000000
        /*0090*/ 	.short	0x0006
        /*0092*/ 	.short	0x0030
        /*0094*/ 	.byte	0x00, 0xf5, 0x21, 0x00


	//----- nvinfo : EIATTR_KPARAM_INFO
	.align		4
.L_204:
        /*0098*/ 	.byte	0x04, 0x17
        /*009a*/ 	.short	(.L_206 - .L_205)
.L_205:
        /*009c*/ 	.word	0x00000000
        /*00a0*/ 	.short	0x0005
        /*00a2*/ 	.short	0x0028
        /*00a4*/ 	.byte	0x00, 0xf5, 0x21, 0x00


	//----- nvinfo : EIATTR_KPARAM_INFO
	.align		4
.L_206:
        /*00a8*/ 	.byte	0x04, 0x17
        /*00aa*/ 	.short	(.L_208 - .L_207)
.L_207:
        /*00ac*/ 	.word	0x00000000
        /*00b0*/ 	.short	0x0004
        /*00b2*/ 	.short	0x0020
        /*00b4*/ 	.byte	0x00, 0xf5, 0x21, 0x00


	//----- nvinfo : EIATTR_KPARAM_INFO
	.align		4
.L_208:
        /*00b8*/ 	.byte	0x04, 0x17
        /*00ba*/ 	.short	(.L_210 - .L_209)
.L_209:
        /*00bc*/ 	.word	0x00000000
        /*00c0*/ 	.short	0x0003
        /*00c2*/ 	.short	0x0018
        /*00c4*/ 	.byte	0x00, 0xf5, 0x21, 0x00


	//----- nvinfo : EIATTR_KPARAM_INFO
	.align		4
.L_210:
        /*00c8*/ 	.byte	0x04, 0x17
        /*00ca*/ 	.short	(.L_212 - .L_211)
.L_211:
        /*00cc*/ 	.word	0x00000000
        /*00d0*/ 	.short	0x0002
        /*00d2*/ 	.short	0x0010
        /*00d4*/ 	.byte	0x00, 0xf5, 0x21, 0x00


	//----- nvinfo : EIATTR_KPARAM_INFO
	.align		4
.L_212:
        /*00d8*/ 	.byte	0x04, 0x17
        /*00da*/ 	.short	(.L_214 - .L_213)
.L_213:
        /*00dc*/ 	.word	0x00000000
        /*00e0*/ 	.short	0x0001
        /*00e2*/ 	.short	0x0008
        /*00e4*/ 	.byte	0x00, 0xf5, 0x21, 0x00


	//----- nvinfo : EIATTR_KPARAM_INFO
	.align		4
.L_214:
        /*00e8*/ 	.byte	0x04, 0x17
        /*00ea*/ 	.short	(.L_216 - .L_215)
.L_215:
        /*00ec*/ 	.word	0x00000000
        /*00f0*/ 	.short	0x0000
        /*00f2*/ 	.short	0x0000
        /*00f4*/ 	.byte	0x00, 0xf5, 0x21, 0x00


	//----- nvinfo : EIATTR_SPARSE_MMA_MASK
	.align		4
.L_216:
        /*00f8*/ 	.byte	0x03, 0x50
        /*00fa*/ 	.short	0x0000


	//----- nvinfo : EIATTR_MAXREG_COUNT
	.align		4
        /*00fc*/ 	.byte	0x03, 0x1b
        /*00fe*/ 	.short	0x00ff


	//----- nvinfo : EIATTR_MERCURY_ISA_VERSION
	.align		4
        /*0100*/ 	.byte	0x03, 0x5f
        /*0102*/ 	.short	0x0101


	//----- nvinfo : EIATTR_INT_WARP_WIDE_INSTR_OFFSETS
	.align		4
        /*0104*/ 	.byte	0x04, 0x31
        /*0106*/ 	.short	(.L_218 - .L_217)


	//   ....[0]....
.L_217:
        /*0108*/ 	.word	0x000012a0


	//   ....[1]....
        /*010c*/ 	.word	0x000013a0


	//   ....[2]....
        /*0110*/ 	.word	0x000014a0


	//   ....[3]....
        /*0114*/ 	.word	0x000015a0


	//   ....[4]....
        /*0118*/ 	.word	0x00001810


	//----- nvinfo : EIATTR_VRC_CTA_INIT_COUNT
	.align		4
.L_218:
        /*011c*/ 	.byte	0x02, 0x4a
	.zero		1
	.zero		1


	//----- nvinfo : EIATTR_EXIT_INSTR_OFFSETS
	.align		4
        /*0120*/ 	.byte	0x04, 0x1c
        /*0122*/ 	.short	(.L_220 - .L_219)


	//   ....[0]....
.L_219:
        /*0124*/ 	.word	0x00000070


	//   ....[1]....
        /*0128*/ 	.word	0x00001960


	//----- nvinfo : EIATTR_CRS_STACK_SIZE
	.align		4
.L_220:
        /*012c*/ 	.byte	0x04, 0x1e
        /*012e*/ 	.short	(.L_222 - .L_221)
.L_221:
        /*0130*/ 	.word	0x00000000


	//----- nvinfo : EIATTR_CBANK_PARAM_SIZE
	.align		4
.L_222:
        /*0134*/ 	.byte	0x03, 0x19
        /*0136*/ 	.short	0x0064


	//----- nvinfo : EIATTR_PARAM_CBANK
	.align		4
        /*0138*/ 	.byte	0x04, 0x0a
        /*013a*/ 	.short	(.L_224 - .L_223)
	.align		4
.L_223:
        /*013c*/ 	.word	index@(.nv.constant0.drawLatentVariables)
        /*0140*/ 	.short	0x0380
        /*0142*/ 	.short	0x0064


	//----- nvinfo : EIATTR_SW_WAR
	.align		4
.L_224:
        /*0144*/ 	.byte	0x04, 0x36
        /*0146*/ 	.short	(.L_226 - .L_225)
.L_225:
        /*0148*/ 	.word	0x00000008
.L_226:


//--------------------- .nv.callgraph             --------------------------
	.section	.nv.callgraph,"",@"SHT_CUDA_CALLGRAPH"
	.align	4
	.sectionentsize	8
	.align		4
        /*0000*/ 	.word	0x00000000
	.align		4
        /*0004*/ 	.word	0xffffffff
	.align		4
        /*0008*/ 	.word	0x00000000
	.align		4
        /*000c*/ 	.word	0xfffffffe
	.align		4
        /*0010*/ 	.word	0x00000000
	.align		4
        /*0014*/ 	.word	0xfffffffd
	.align		4
        /*0018*/ 	.word	0x00000000
	.align		4
        /*001c*/ 	.word	0xfffffffc


//--------------------- .nv.constant4             --------------------------
	.section	.nv.constant4,"a",@progbits
	.align	8
	.align		8
.nv.constant4:
        /*0000*/ 	.dword	precalc_xorwow_matrix
	.align		8
        /*0008*/ 	.dword	precalc_xorwow_offset_matrix
	.align		8
        /*0010*/ 	.dword	mrg32k3aM1
	.align		8
        /*0018*/ 	.dword	mrg32k3aM2
	.align		8
        /*0020*/ 	.dword	mrg32k3aM1SubSeq
	.align		8
        /*0028*/ 	.dword	mrg32k3aM2SubSeq
	.align		8
        /*0030*/ 	.dword	mrg32k3aM1Seq
	.align		8
        /*0038*/ 	.dword	mrg32k3aM2Seq


//--------------------- .nv.constant3             --------------------------
	.section	.nv.constant3,"a",@progbits
	.align	8
.nv.constant3:
	.type		__cr_lgamma_table,@object
	.size		__cr_lgamma_table,(.L_8 - __cr_lgamma_table)
__cr_lgamma_table:
        /*0000*/ 	.byte	0x00, 0x00, 0x00, 0x00, 0x00, 0x00, 0x00, 0x00, 0x00, 0x00, 0x00, 0x00, 0x00, 0x00, 0x00, 0x00
        /*0010*/ 	.byte	0xef, 0x39, 0xfa, 0xfe, 0x42, 0x2e, 0xe6, 0x3f, 0x02, 0x20, 0x2a, 0xfa, 0x0b, 0xab, 0xfc, 0x3f
        /*0020*/ 	.byte	0xf9, 0x2c, 0x92, 0x7c, 0xa7, 0x6c, 0x09, 0x40, 0xc9, 0x79, 0x44, 0x3c, 0x64, 0x26, 0x13, 0x40
        /*0030*/ 	.byte	0xca, 0x01, 0xcf, 0x3a, 0x27, 0x51, 0x1a, 0x40, 0x30, 0xcc, 0x2d, 0xf3, 0xe1, 0x0c, 0x21, 0x40
        /*0040*/ 	.byte	0x0d, 0xb7, 0xfc, 0x82, 0x8e, 0x35, 0x25, 0x40
.L_8:


//--------------------- .text.computeThetas       --------------------------
	.section	.text.computeThetas,"ax",@progbits
	.align	128
        .global         computeThetas
        .type           computeThetas,@function
        .size           computeThetas,(.L_x_110 - computeThetas)
        .other          computeThetas,@"STO_CUDA_ENTRY STV_DEFAULT"
computeThetas:
.text.computeThetas:
[----:B------:R-:W-:Y:S01]  /*0000*/  LDC R1, c[0x0][0x37c] ;  /* 0x0000df00ff017b82 */ /* 0x000fe20000000800 */
[----:B------:R-:W0:Y:S01]  /*0010*/  S2R R2, SR_CTAID.X ;  /* 0x0000000000027919 */ /* 0x000e220000002500 */
[----:B------:R-:W0:Y:S01]  /*0020*/  LDCU UR4, c[0x0][0x360] ;  /* 0x00006c00ff0477ac */ /* 0x000e220008000800 */
[----:B------:R-:W0:Y:S01]  /*0030*/  S2R R3, SR_TID.X ;  /* 0x0000000000037919 */ /* 0x000e220000002100 */
[----:B------:R-:W1:Y:S01]  /*0040*/  LDCU UR5, c[0x0][0x3a4] ;  /* 0x00007480ff0577ac */ /* 0x000e620008000800 */
[----:B0-----:R-:W-:-:S05]  /*0050*/  IMAD R2, R2, UR4, R3 ;  /* 0x0000000402027c24 */ /* 0x001fca000f8e0203 */
[----:B-1----:R-:W-:-:S13]  /*0060*/  ISETP.GE.AND P0, PT, R2, UR5, PT ;  /* 0x0000000502007c0c */ /* 0x002fda000bf06270 */
[----:B------:R-:W-:Y:S05]  /*0070*/  @P0 EXIT ;  /* 0x000000000000094d */ /* 0x000fea0003800000 */
[----:B------:R-:W0:Y:S01]  /*0080*/  LDC R8, c[0x0][0x3a0] ;  /* 0x0000e800ff087b82 */ /* 0x000e220000000800 */
[----:B------:R-:W-:Y:S01]  /*0090*/  ISETP.GE.AND P2, PT, R2, RZ, PT ;  /* 0x000000ff0200720c */ /* 0x000fe20003f46270 */
[----:B------:R-:W1:Y:S01]  /*00a0*/  LDCU.64 UR4, c[0x0][0x358] ;  /* 0x00006b00ff0477ac */ /* 0x000e620008000a00 */
[----:B------:R-:W2:Y:S01]  /*00b0*/  LDCU.64 UR6, c[0x0][0x398] ;  /* 0x00007300ff0677ac */ /* 0x000ea20008000a00 */
[----:B0-----:R-:W-:-:S04]  /*00c0*/  IABS R3, R8 ;  /* 0x0000000800037213 */ /* 0x001fc80000000000 */
[----:B------:R-:W0:Y:S08]  /*00d0*/  I2F.RP R0, R3 ;  /* 0x0000000300007306 */ /* 0x000e300000209400 */
[----:B0-----:R-:W0:Y:S02]  /*00e0*/  MUFU.RCP R0, R0 ;  /* 0x0000000000007308 */ /* 0x001e240000001000 */
[----:B0-----:R-:W-:-:S06]  /*00f0*/  VIADD R4, R0, 0xffffffe ;  /* 0x0ffffffe00047836 */ /* 0x001fcc0000000000 */
[----:B------:R0:W3:Y:S02]  /*0100*/  F2I.FTZ.U32.TRUNC.NTZ R5, R4 ;  /* 0x0000000400057305 */ /* 0x0000e4000021f000 */
[----:B0-----:R-:W-:Y:S02]  /*0110*/  IMAD.MOV.U32 R4, RZ, RZ, RZ ;  /* 0x000000ffff047224 */ /* 0x001fe400078e00ff */
[----:B---3--:R-:W-:-:S04]  /*0120*/  IMAD.MOV R6, RZ, RZ, -R5 ;  /* 0x000000ffff067224 */ /* 0x008fc800078e0a05 */
[----:B------:R-:W-:Y:S01]  /*0130*/  IMAD R7, R6, R3, RZ ;  /* 0x0000000306077224 */ /* 0x000fe200078e02ff */
[----:B------:R-:W-:-:S03]  /*0140*/  IABS R6, R2 ;  /* 0x0000000200067213 */ /* 0x000fc60000000000 */
[----:B------:R-:W-:-:S06]  /*0150*/  IMAD.HI.U32 R5, R5, R7, R4 ;  /* 0x0000000705057227 */ /* 0x000fcc00078e0004 */
[----:B------:R-:W-:-:S04]  /*0160*/  IMAD.HI.U32 R5, R5, R6, RZ ;  /* 0x0000000605057227 */ /* 0x000fc800078e00ff */
[----:B------:R-:W-:-:S04]  /*0170*/  IMAD.MOV R5, RZ, RZ, -R5 ;  /* 0x000000ffff057224 */ /* 0x000fc800078e0a05 */
[C---:B------:R-:W-:Y:S02]  /*0180*/  IMAD R0, R3.reuse, R5, R6 ;  /* 0x0000000503007224 */ /* 0x040fe400078e0206 */
[----:B------:R-:W0:Y:S03]  /*0190*/  LDC.64 R6, c[0x0][0x388] ;  /* 0x0000e200ff067b82 */ /* 0x000e260000000a00 */
[----:B------:R-:W-:-:S05]  /*01a0*/  ISETP.GT.U32.AND P0, PT, R3, R0, PT ;  /* 0x000000000300720c */ /* 0x000fca0003f04070 */
[----:B------:R-:W3:Y:S08]  /*01b0*/  LDC.64 R4, c[0x0][0x380] ;  /* 0x0000e000ff047b82 */ /* 0x000ef00000000a00 */
[----:B------:R-:W-:Y:S01]  /*01c0*/  @!P0 IMAD.IADD R0, R0, 0x1, -R3 ;  /* 0x0000000100008824 */ /* 0x000fe200078e0a03 */
[----:B------:R-:W-:-:S04]  /*01d0*/  ISETP.NE.AND P0, PT, R8, RZ, PT ;  /* 0x000000ff0800720c */ /* 0x000fc80003f05270 */
[----:B------:R-:W-:-:S13]  /*01e0*/  ISETP.GT.U32.AND P1, PT, R3, R0, PT ;  /* 0x000000000300720c */ /* 0x000fda0003f24070 */
[----:B------:R-:W-:-:S04]  /*01f0*/  @!P1 IMAD.IADD R0, R0, 0x1, -R3 ;  /* 0x0000000100009824 */ /* 0x000fc800078e0a03 */
[----:B------:R-:W-:Y:S01]  /*0200*/  @!P2 IMAD.MOV R0, RZ, RZ, -R0 ;  /* 0x000000ffff00a224 */ /* 0x000fe200078e0a00 */
[----:B------:R-:W-:-:S05]  /*0210*/  @!P0 LOP3.LUT R0, RZ, R8, RZ, 0x33, !PT ;  /* 0x00000008ff008212 */ /* 0x000fca00078e33ff */
[----:B0-----:R-:W-:-:S06]  /*0220*/  IMAD.WIDE R6, R0, 0x4, R6 ;  /* 0x0000000400067825 */ /* 0x001fcc00078e0206 */
[----:B-1----:R-:W4:Y:S01]  /*0230*/  LDG.E.CONSTANT R6, desc[UR4][R6.64] ;  /* 0x0000000406067981 */ /* 0x002f22000c1e9900 */
[----:B---3--:R-:W-:-:S06]  /*0240*/  IMAD.WIDE R4, R2, 0x4, R4 ;  /* 0x0000000402047825 */ /* 0x008fcc00078e0204 */
[----:B------:R-:W3:Y:S01]  /*0250*/  LDG.E.CONSTANT R4, desc[UR4][R4.64] ;  /* 0x0000000404047981 */ /* 0x000ee2000c1e9900 */
[----:B------:R-:W-:Y:S01]  /*0260*/  BSSY.RECONVERGENT B0, `(.L_x_0) ;  /* 0x0000010000007945 */ /* 0x000fe20003800200 */
[----:B----4-:R-:W-:-:S05]  /*0270*/  I2FP.F32.S32 R0, R6 ;  /* 0x0000000600007245 */ /* 0x010fca0000201400 */
[----:B--2---:R-:W-:Y:S01]  /*0280*/  FADD R9, R0, UR7 ;  /* 0x0000000700097e21 */ /* 0x004fe20008000000 */
[----:B---3--:R-:W-:-:S03]  /*0290*/  I2FP.F32.S32 R0, R4 ;  /* 0x0000000400007245 */ /* 0x008fc60000201400 */
[----:B------:R-:W0:Y:S02]  /*02a0*/  MUFU.RCP R3, R9 ;  /* 0x0000000900037308 */ /* 0x000e240000001000 */
[----:B------:R-:W-:-:S06]  /*02b0*/  FADD R0, R0, UR6 ;  /* 0x0000000600007e21 */ /* 0x000fcc0008000000 */
[----:B------:R-:W1:Y:S01]  /*02c0*/  FCHK P0, R0, R9 ;  /* 0x0000000900007302 */ /* 0x000e620000000000 */
[----:B0-----:R-:W-:-:S04]  /*02d0*/  FFMA R8, -R9, R3, 1 ;  /* 0x3f80000009087423 */ /* 0x001fc80000000103 */
[----:B------:R-:W-:-:S04]  /*02e0*/  FFMA R3, R3, R8, R3 ;  /* 0x0000000803037223 */ /* 0x000fc80000000003 */
[----:B------:R-:W-:-:S04]  /*02f0*/  FFMA R6, R0, R3, RZ ;  /* 0x0000000300067223 */ /* 0x000fc800000000ff */
[----:B------:R-:W-:-:S04]  /*0300*/  FFMA R4, -R9, R6, R0 ;  /* 0x0000000609047223 */ /* 0x000fc80000000100 */
[----:B------:R-:W-:Y:S01]  /*0310*/  FFMA R7, R3, R4, R6 ;  /* 0x0000000403077223 */ /* 0x000fe20000000006 */
[----:B-1----:R-:W-:Y:S06]  /*0320*/  @!P0 BRA `(.L_x_1) ;  /* 0x00000000000c8947 */ /* 0x002fec0003800000 */
[----:B------:R-:W-:-:S07]  /*0330*/  MOV R4, 0x350 ;  /* 0x0000035000047802 */ /* 0x000fce0000000f00 */
[----:B------:R-:W-:Y:S05]  /*0340*/  CALL.REL.NOINC `($__internal_0_$__cuda_sm3x_div_rn_noftz_f32_slowpath) ;  /* 0x0000000000187944 */ /* 0x000fea0003c00000 */
[----:B------:R-:W-:-:S07]  /*0350*/  IMAD.MOV.U32 R7, RZ, RZ, R0 ;  /* 0x000000ffff077224 */ /* 0x000fce00078e0000 */
.L_x_1:
[----:B------:R-:W-:Y:S05]  /*0360*/  BSYNC.RECONVERGENT B0 ;  /* 0x0000000000007941 */ /* 0x000fea0003800200 */
.L_x_0:
[----:B------:R-:W0:Y:S02]  /*0370*/  LDC.64 R4, c[0x0][0x390] ;  /* 0x0000e400ff047b82 */ /* 0x000e240000000a00 */
[----:B0-----:R-:W-:-:S05]  /*0380*/  IMAD.WIDE R2, R2, 0x4, R4 ;  /* 0x0000000402027825 */ /* 0x001fca00078e0204 */
[----:B------:R-:W-:Y:S01]  /*0390*/  STG.E desc[UR4][R2.64], R7 ;  /* 0x0000000702007986 */ /* 0x000fe2000c101904 */
[----:B------:R-:W-:Y:S05]  /*03a0*/  EXIT ;  /* 0x000000000000794d */ /* 0x000fea0003800000 */
        .weak           $__internal_0_$__cuda_sm3x_div_rn_noftz_f32_slowpath
        .type           $__internal_0_$__cuda_sm3x_div_rn_noftz_f32_slowpath,@function
        .size           $__internal_0_$__cuda_sm3x_div_rn_noftz_f32_slowpath,(.L_x_110 - $__internal_0_$__cuda_sm3x_div_rn_noftz_f32_slowpath)
$__internal_0_$__cuda_sm3x_div_rn_noftz_f32_slowpath:
[--C-:B------:R-:W-:Y:S01]  /*03b0*/  SHF.R.U32.HI R5, RZ, 0x17, R9.reuse ;  /* 0x00000017ff057819 */ /* 0x100fe20000011609 */
[----:B------:R-:W-:Y:S01]  /*03c0*/  BSSY.RECONVERGENT B1, `(.L_x_2) ;  /* 0x0000065000017945 */ /* 0x000fe20003800200 */
[--C-:B------:R-:W-:Y:S01]  /*03d0*/  SHF.R.U32.HI R3, RZ, 0x17, R0.reuse ;  /* 0x00000017ff037819 */ /* 0x100fe20000011600 */
[----:B------:R-:W-:Y:S01]  /*03e0*/  IMAD.MOV.U32 R6, RZ, RZ, R0 ;  /* 0x000000ffff067224 */ /* 0x000fe200078e0000 */
[----:B------:R-:W-:Y:S01]  /*03f0*/  LOP3.LUT R12, R5, 0xff, RZ, 0xc0, !PT ;  /* 0x000000ff050c7812 */ /* 0x000fe200078ec0ff */
[----:B------:R-:W-:Y:S01]  /*0400*/  IMAD.MOV.U32 R7, RZ, RZ, R9 ;  /* 0x000000ffff077224 */ /* 0x000fe200078e0009 */
[----:B------:R-:W-:-:S03]  /*0410*/  LOP3.LUT R5, R3, 0xff, RZ, 0xc0, !PT ;  /* 0x000000ff03057812 */ /* 0x000fc600078ec0ff */
[----:B------:R-:W-:Y:S02]  /*0420*/  VIADD R11, R12, 0xffffffff ;  /* 0xffffffff0c0b7836 */ /* 0x000fe40000000000 */
[----:B------:R-:W-:-:S03]  /*0430*/  VIADD R10, R5, 0xffffffff ;  /* 0xffffffff050a7836 */ /* 0x000fc60000000000 */
[----:B------:R-:W-:-:S04]  /*0440*/  ISETP.GT.U32.AND P0, PT, R11, 0xfd, PT ;  /* 0x000000fd0b00780c */ /* 0x000fc80003f04070 */
[----:B------:R-:W-:-:S13]  /*0450*/  ISETP.GT.U32.OR P0, PT, R10, 0xfd, P0 ;  /* 0x000000fd0a00780c */ /* 0x000fda0000704470 */
[----:B------:R-:W-:Y:S01]  /*0460*/  @!P0 IMAD.MOV.U32 R8, RZ, RZ, RZ ;  /* 0x000000ffff088224 */ /* 0x000fe200078e00ff */
[----:B------:R-:W-:Y:S06]  /*0470*/  @!P0 BRA `(.L_x_3) ;  /* 0x0000000000608947 */ /* 0x000fec0003800000 */
[----:B------:R-:W-:Y:S01]  /*0480*/  FSETP.GTU.FTZ.AND P0, PT, |R0|, +INF , PT ;  /* 0x7f8000000000780b */ /* 0x000fe20003f1c200 */
[----:B------:R-:W-:Y:S01]  /*0490*/  IMAD.MOV.U32 R3, RZ, RZ, R9 ;  /* 0x000000ffff037224 */ /* 0x000fe200078e0009 */
[----:B------:R-:W-:-:S04]  /*04a0*/  FSETP.GTU.FTZ.AND P1, PT, |R9|, +INF , PT ;  /* 0x7f8000000900780b */ /* 0x000fc80003f3c200 */
[----:B------:R-:W-:-:S13]  /*04b0*/  PLOP3.LUT P0, PT, P0, P1, PT, 0xf8, 0x8f ;  /* 0x00000000008f781c */ /* 0x000fda0000703f70 */
[----:B------:R-:W-:Y:S05]  /*04c0*/  @P0 BRA `(.L_x_4) ;  /* 0x00000004004c0947 */ /* 0x000fea0003800000 */
[----:B------:R-:W-:-:S13]  /*04d0*/  LOP3.LUT P0, RZ, R7, 0x7fffffff, R6, 0xc8, !PT ;  /* 0x7fffffff07ff7812 */ /* 0x000fda000780c806 */
[----:B------:R-:W-:Y:S05]  /*04e0*/  @!P0 BRA `(.L_x_5) ;  /* 0x00000004003c8947 */ /* 0x000fea0003800000 */
[C---:B------:R-:W-:Y:S02]  /*04f0*/  FSETP.NEU.FTZ.AND P2, PT, |R0|.reuse, +INF , PT ;  /* 0x7f8000000000780b */ /* 0x040fe40003f5d200 */
[----:B------:R-:W-:Y:S02]  /*0500*/  FSETP.NEU.FTZ.AND P1, PT, |R3|, +INF , PT ;  /* 0x7f8000000300780b */ /* 0x000fe40003f3d200 */
[----:B------:R-:W-:-:S11]  /*0510*/  FSETP.NEU.FTZ.AND P0, PT, |R0|, +INF , PT ;  /* 0x7f8000000000780b */ /* 0x000fd60003f1d200 */
[----:B------:R-:W-:Y:S05]  /*0520*/  @!P1 BRA !P2, `(.L_x_5) ;  /* 0x00000004002c9947 */ /* 0x000fea0005000000 */
[----:B------:R-:W-:-:S04]  /*0530*/  LOP3.LUT P2, RZ, R6, 0x7fffffff, RZ, 0xc0, !PT ;  /* 0x7fffffff06ff7812 */ /* 0x000fc8000784c0ff */
[----:B------:R-:W-:-:S13]  /*0540*/  PLOP3.LUT P1, PT, P1, P2, PT, 0x2f, 0xf2 ;  /* 0x0000000000f2781c */ /* 0x000fda0000f24577 */
[----:B------:R-:W-:Y:S05]  /*0550*/  @P1 BRA `(.L_x_6) ;  /* 0x0000000400181947 */ /* 0x000fea0003800000 */
[----:B------:R-:W-:-:S04]  /*0560*/  LOP3.LUT P1, RZ, R7, 0x7fffffff, RZ, 0xc0, !PT ;  /* 0x7fffffff07ff7812 */ /* 0x000fc8000782c0ff */
[----:B------:R-:W-:-:S13]  /*0570*/  PLOP3.LUT P0, PT, P0, P1, PT, 0x2f, 0xf2 ;  /* 0x0000000000f2781c */ /* 0x000fda0000702577 */
[----:B------:R-:W-:Y:S05]  /*0580*/  @P0 BRA `(.L_x_7) ;  /* 0x0000000400000947 */ /* 0x000fea0003800000 */
[----:B------:R-:W-:Y:S02]  /*0590*/  ISETP.GE.AND P0, PT, R10, RZ, PT ;  /* 0x000000ff0a00720c */ /* 0x000fe40003f06270 */
[----:B------:R-:W-:-:S11]  /*05a0*/  ISETP.GE.AND P1, PT, R11, RZ, PT ;  /* 0x000000ff0b00720c */ /* 0x000fd60003f26270 */
[----:B------:R-:W-:Y:S02]  /*05b0*/  @P0 IMAD.MOV.U32 R8, RZ, RZ, RZ ;  /* 0x000000ffff080224 */ /* 0x000fe400078e00ff */
[----:B------:R-:W-:Y:S01]  /*05c0*/  @!P0 FFMA R6, R0, 1.84467440737095516160e+19, RZ ;  /* 0x5f80000000068823 */ /* 0x000fe200000000ff */
[----:B------:R-:W-:Y:S02]  /*05d0*/  @!P0 IMAD.MOV.U32 R8, RZ, RZ, -0x40 ;  /* 0xffffffc0ff088424 */ /* 0x000fe400078e00ff */
[----:B------:R-:W-:Y:S02]  /*05e0*/  @!P1 FFMA R7, R3, 1.84467440737095516160e+19, RZ ;  /* 0x5f80000003079823 */ /* 0x000fe400000000ff */
[----:B------:R-:W-:-:S07]  /*05f0*/  @!P1 VIADD R8, R8, 0x40 ;  /* 0x0000004008089836 */ /* 0x000fce0000000000 */
.L_x_3:
[----:B------:R-:W-:Y:S01]  /*0600*/  LEA R0, R12, 0xc0800000, 0x17 ;  /* 0xc08000000c007811 */ /* 0x000fe200078eb8ff */
[----:B------:R-:W-:Y:S01]  /*0610*/  VIADD R5, R5, 0xffffff81 ;  /* 0xffffff8105057836 */ /* 0x000fe20000000000 */
[----:B------:R-:W-:Y:S03]  /*0620*/  BSSY.RECONVERGENT B2, `(.L_x_8) ;  /* 0x0000035000027945 */ /* 0x000fe60003800200 */
[----:B------:R-:W-:Y:S02]  /*0630*/  IMAD.IADD R7, R7, 0x1, -R0 ;  /* 0x0000000107077824 */ /* 0x000fe400078e0a00 */
[C---:B------:R-:W-:Y:S01]  /*0640*/  IMAD R0, R5.reuse, -0x800000, R6 ;  /* 0xff80000005007824 */ /* 0x040fe200078e0206 */
[----:B------:R-:W-:Y:S01]  /*0650*/  IADD3 R5, PT, PT, R5, 0x7f, -R12 ;  /* 0x0000007f05057810 */ /* 0x000fe20007ffe80c */
[----:B------:R-:W0:Y:S01]  /*0660*/  MUFU.RCP R3, R7 ;  /* 0x0000000700037308 */ /* 0x000e220000001000 */
[----:B------:R-:W-:-:S03]  /*0670*/  FADD.FTZ R9, -R7, -RZ ;  /* 0x800000ff07097221 */ /* 0x000fc60000010100 */
[----:B------:R-:W-:Y:S02]  /*0680*/  IMAD.IADD R5, R5, 0x1, R8 ;  /* 0x0000000105057824 */ /* 0x000fe400078e0208 */
[----:B0-----:R-:W-:-:S04]  /*0690*/  FFMA R10, R3, R9, 1 ;  /* 0x3f800000030a7423 */ /* 0x001fc80000000009 */
[----:B------:R-:W-:-:S04]  /*06a0*/  FFMA R10, R3, R10, R3 ;  /* 0x0000000a030a7223 */ /* 0x000fc80000000003 */
[----:B------:R-:W-:-:S04]  /*06b0*/  FFMA R3, R0, R10, RZ ;  /* 0x0000000a00037223 */ /* 0x000fc800000000ff */
[----:B------:R-:W-:-:S04]  /*06c0*/  FFMA R6, R9, R3, R0 ;  /* 0x0000000309067223 */ /* 0x000fc80000000000 */
[----:B------:R-:W-:-:S04]  /*06d0*/  FFMA R11, R10, R6, R3 ;  /* 0x000000060a0b7223 */ /* 0x000fc80000000003 */
[----:B------:R-:W-:-:S04]  /*06e0*/  FFMA R6, R9, R11, R0 ;  /* 0x0000000b09067223 */ /* 0x000fc80000000000 */
[----:B------:R-:W-:-:S05]  /*06f0*/  FFMA R0, R10, R6, R11 ;  /* 0x000000060a007223 */ /* 0x000fca000000000b */
[----:B------:R-:W-:-:S04]  /*0700*/  SHF.R.U32.HI R3, RZ, 0x17, R0 ;  /* 0x00000017ff037819 */ /* 0x000fc80000011600 */
[----:B------:R-:W-:-:S05]  /*0710*/  LOP3.LUT R3, R3, 0xff, RZ, 0xc0, !PT ;  /* 0x000000ff03037812 */ /* 0x000fca00078ec0ff */
[----:B------:R-:W-:-:S04]  /*0720*/  IMAD.IADD R7, R3, 0x1, R5 ;  /* 0x0000000103077824 */ /* 0x000fc800078e0205 */
[----:B------:R-:W-:-:S05]  /*0730*/  VIADD R3, R7, 0xffffffff ;  /* 0xffffffff07037836 */ /* 0x000fca0000000000 */
[----:B------:R-:W-:-:S13]  /*0740*/  ISETP.GE.U32.AND P0, PT, R3, 0xfe, PT ;  /* 0x000000fe0300780c */ /* 0x000fda0003f06070 */
[----:B------:R-:W-:Y:S05]  /*0750*/  @!P0 BRA `(.L_x_9) ;  /* 0x0000000000808947 */ /* 0x000fea0003800000 */
[----:B------:R-:W-:-:S13]  /*0760*/  ISETP.GT.AND P0, PT, R7, 0xfe, PT ;  /* 0x000000fe0700780c */ /* 0x000fda0003f04270 */
[----:B------:R-:W-:Y:S05]  /*0770*/  @P0 BRA `(.L_x_10) ;  /* 0x00000000006c0947 */ /* 0x000fea0003800000 */
[----:B------:R-:W-:-:S13]  /*0780*/  ISETP.GE.AND P0, PT, R7, 0x1, PT ;  /* 0x000000010700780c */ /* 0x000fda0003f06270 */
[----:B------:R-:W-:Y:S05]  /*0790*/  @P0 BRA `(.L_x_11) ;  /* 0x0000000000740947 */ /* 0x000fea0003800000 */
[----:B------:R-:W-:Y:S02]  /*07a0*/  ISETP.GE.AND P0, PT, R7, -0x18, PT ;  /* 0xffffffe80700780c */ /* 0x000fe40003f06270 */
[----:B------:R-:W-:-:S11]  /*07b0*/  LOP3.LUT R0, R0, 0x80000000, RZ, 0xc0, !PT ;  /* 0x8000000000007812 */ /* 0x000fd600078ec0ff */
[----:B------:R-:W-:Y:S05]  /*07c0*/  @!P0 BRA `(.L_x_11) ;  /* 0x0000000000688947 */ /* 0x000fea0003800000 */
[CC--:B------:R-:W-:Y:S01]  /*07d0*/  FFMA.RZ R3, R10.reuse, R6.reuse, R11 ;  /* 0x000000060a037223 */ /* 0x0c0fe2000000c00b */
[C---:B------:R-:W-:Y:S01]  /*07e0*/  VIADD R8, R7.reuse, 0x20 ;  /* 0x0000002007087836 */ /* 0x040fe20000000000 */
[C---:B------:R-:W-:Y:S02]  /*07f0*/  ISETP.NE.AND P2, PT, R7.reuse, RZ, PT ;  /* 0x000000ff0700720c */ /* 0x040fe40003f45270 */
[----:B------:R-:W-:Y:S01]  /*0800*/  ISETP.NE.AND P1, PT, R7, RZ, PT ;  /* 0x000000ff0700720c */ /* 0x000fe20003f25270 */
[----:B------:R-:W-:Y:S01]  /*0810*/  IMAD.MOV R7, RZ, RZ, -R7 ;  /* 0x000000ffff077224 */ /* 0x000fe200078e0a07 */
[----:B------:R-:W-:Y:S01]  /*0820*/  LOP3.LUT R5, R3, 0x7fffff, RZ, 0xc0, !PT ;  /* 0x007fffff03057812 */ /* 0x000fe200078ec0ff */
[CCC-:B------:R-:W-:Y:S01]  /*0830*/  FFMA.RP R3, R10.reuse, R6.reuse, R11.reuse ;  /* 0x000000060a037223 */ /* 0x1c0fe2000000800b */
[----:B------:R-:W-:Y:S02]  /*0840*/  FFMA.RM R6, R10, R6, R11 ;  /* 0x000000060a067223 */ /* 0x000fe4000000400b */
[----:B------:R-:W-:-:S03]  /*0850*/  LOP3.LUT R5, R5, 0x800000, RZ, 0xfc, !PT ;  /* 0x0080000005057812 */ /* 0x000fc600078efcff */
[----:B------:R-:W-:Y:S02]  /*0860*/  FSETP.NEU.FTZ.AND P0, PT, R3, R6, PT ;  /* 0x000000060300720b */ /* 0x000fe40003f1d000 */
[----:B------:R-:W-:Y:S02]  /*0870*/  SHF.L.U32 R8, R5, R8, RZ ;  /* 0x0000000805087219 */ /* 0x000fe400000006ff */
[----:B------:R-:W-:Y:S02]  /*0880*/  SEL R6, R7, RZ, P2 ;  /* 0x000000ff07067207 */ /* 0x000fe40001000000 */
[----:B------:R-:W-:Y:S02]  /*0890*/  ISETP.NE.AND P1, PT, R8, RZ, P1 ;  /* 0x000000ff0800720c */ /* 0x000fe40000f25270 */
[----:B------:R-:W-:Y:S02]  /*08a0*/  SHF.R.U32.HI R6, RZ, R6, R5 ;  /* 0x00000006ff067219 */ /* 0x000fe40000011605 */
[----:B------:R-:W-:-:S02]  /*08b0*/  PLOP3.LUT P0, PT, P0, P1, PT, 0xf8, 0x8f ;  /* 0x00000000008f781c */ /* 0x000fc40000703f70 */
[----:B------:R-:W-:Y:S02]  /*08c0*/  SHF.R.U32.HI R8, RZ, 0x1, R6 ;  /* 0x00000001ff087819 */ /* 0x000fe40000011606 */
[----:B------:R-:W-:-:S04]  /*08d0*/  SEL R3, RZ, 0x1, !P0 ;  /* 0x00000001ff037807 */ /* 0x000fc80004000000 */
[----:B------:R-:W-:-:S04]  /*08e0*/  LOP3.LUT R3, R3, 0x1, R8, 0xf8, !PT ;  /* 0x0000000103037812 */ /* 0x000fc800078ef808 */
[----:B------:R-:W-:-:S05]  /*08f0*/  LOP3.LUT R3, R3, R6, RZ, 0xc0, !PT ;  /* 0x0000000603037212 */ /* 0x000fca00078ec0ff */
[----:B------:R-:W-:-:S05]  /*0900*/  IMAD.IADD R3, R8, 0x1, R3 ;  /* 0x0000000108037824 */ /* 0x000fca00078e0203 */
[----:B------:R-:W-:Y:S01]  /*0910*/  LOP3.LUT R0, R3, R0, RZ, 0xfc, !PT ;  /* 0x0000000003007212 */ /* 0x000fe200078efcff */
[----:B------:R-:W-:Y:S06]  /*0920*/  BRA `(.L_x_11) ;  /* 0x0000000000107947 */ /* 0x000fec0003800000 */
.L_x_10:
[----:B------:R-:W-:-:S04]  /*0930*/  LOP3.LUT R0, R0, 0x80000000, RZ, 0xc0, !PT ;  /* 0x8000000000007812 */ /* 0x000fc800078ec0ff */
[----:B------:R-:W-:Y:S01]  /*0940*/  LOP3.LUT R0, R0, 0x7f800000, RZ, 0xfc, !PT ;  /* 0x7f80000000007812 */ /* 0x000fe200078efcff */
[----:B------:R-:W-:Y:S06]  /*0950*/  BRA `(.L_x_11) ;  /* 0x0000000000047947 */ /* 0x000fec0003800000 */
.L_x_9:
[----:B------:R-:W-:-:S07]  /*0960*/  IMAD R0, R5, 0x800000, R0 ;  /* 0x0080000005007824 */ /* 0x000fce00078e0200 */
.L_x_11:
[----:B------:R-:W-:Y:S05]  /*0970*/  BSYNC.RECONVERGENT B2 ;  /* 0x0000000000027941 */ /* 0x000fea0003800200 */
.L_x_8:
[----:B------:R-:W-:Y:S05]  /*0980*/  BRA `(.L_x_12) ;  /* 0x0000000000207947 */ /* 0x000fea0003800000 */
.L_x_7:
[----:B------:R-:W-:-:S04]  /*0990*/  LOP3.LUT R0, R7, 0x80000000, R6, 0x48, !PT ;  /* 0x8000000007007812 */ /* 0x000fc800078e4806 */
[----:B------:R-:W-:Y:S01]  /*09a0*/  LOP3.LUT R0, R0, 0x7f800000, RZ, 0xfc, !PT ;  /* 0x7f80000000007812 */ /* 0x000fe200078efcff */
[----:B------:R-:W-:Y:S06]  /*09b0*/  BRA `(.L_x_12) ;  /* 0x0000000000147947 */ /* 0x000fec0003800000 */
.L_x_6:
[----:B------:R-:W-:Y:S01]  /*09c0*/  LOP3.LUT R0, R7, 0x80000000, R6, 0x48, !PT ;  /* 0x8000000007007812 */ /* 0x000fe200078e4806 */
[----:B------:R-:W-:Y:S06]  /*09d0*/  BRA `(.L_x_12) ;  /* 0x00000000000c7947 */ /* 0x000fec0003800000 */
.L_x_5:
[----:B------:R-:W0:Y:S01]  /*09e0*/  MUFU.RSQ R0, -QNAN ;  /* 0xffc0000000007908 */ /* 0x000e220000001400 */
[----:B------:R-:W-:Y:S05]  /*09f0*/  BRA `(.L_x_12) ;  /* 0x0000000000047947 */ /* 0x000fea0003800000 */
.L_x_4:
[----:B------:R-:W-:-:S07]  /*0a00*/  FADD.FTZ R0, R0, R3 ;  /* 0x0000000300007221 */ /* 0x000fce0000010000 */
.L_x_12:
[----:B------:R-:W-:Y:S05]  /*0a10*/  BSYNC.RECONVERGENT B1 ;  /* 0x0000000000017941 */ /* 0x000fea0003800200 */
.L_x_2:
[----:B------:R-:W-:-:S04]  /*0a20*/  IMAD.MOV.U32 R5, RZ, RZ, 0x0 ;  /* 0x00000000ff057424 */ /* 0x000fc800078e00ff */
[----:B0-----:R-:W-:Y:S05]  /*0a30*/  RET.REL.NODEC R4 `(computeThetas) ;  /* 0xfffffff404707950 */ /* 0x001fea0003c3ffff */
.L_x_13:
[----:B------:R-:W-:-:S00]  /*0a40*/  BRA `(.L_x_13) ;  /* 0xfffffffc00fc7947 */ /* 0x000fc0000383ffff */
[----:B------:R-:W-:-:S00]  /*0a50*/  NOP ;  /* 0x0000000000007918 */ /* 0x000fc00000000000 */
        /* <DEDUP_REMOVED lines=10> */
.L_x_110:


//--------------------- .text.computePhisExact    --------------------------
	.section	.text.computePhisExact,"ax",@progbits
	.align	128
        .global         computePhisExact
        .type           computePhisExact,@function
        .size           computePhisExact,(.L_x_111 - computePhisExact)
        .other          computePhisExact,@"STO_CUDA_ENTRY STV_DEFAULT"
computePhisExact:
.text.computePhisExact:
        /* <DEDUP_REMOVED lines=9> */
[----:B------:R-:W-:Y:S01]  /*0090*/  IABS R6, R0 ;  /* 0x0000000000067213 */ /* 0x000fe20000000000 */
[----:B------:R-:W1:Y:S01]  /*00a0*/  LDCU.64 UR4, c[0x0][0x358] ;  /* 0x00006b00ff0477ac */ /* 0x000e620008000a00 */
[----:B------:R-:W-:Y:S02]  /*00b0*/  ISETP.GE.AND P2, PT, R0, RZ, PT ;  /* 0x000000ff0000720c */ /* 0x000fe40003f46270 */
[----:B0-----:R-:W-:-:S04]  /*00c0*/  IABS R8, R9 ;  /* 0x0000000900087213 */ /* 0x001fc80000000000 */
[----:B------:R-:W0:Y:S08]  /*00d0*/  I2F.RP R4, R8 ;  /* 0x0000000800047306 */ /* 0x000e300000209400 */
[----:B0-----:R-:W0:Y:S02]  /*00e0*/  MUFU.RCP R4, R4 ;  /* 0x0000000400047308 */ /* 0x001e240000001000 */
[----:B0-----:R-:W-:-:S06]  /*00f0*/  VIADD R2, R4, 0xffffffe ;  /* 0x0ffffffe04027836 */ /* 0x001fcc0000000000 */
[----:B------:R0:W2:Y:S02]  /*0100*/  F2I.FTZ.U32.TRUNC.NTZ R3, R2 ;  /* 0x0000000200037305 */ /* 0x0000a4000021f000 */
[----:B0-----:R-:W-:Y:S02]  /*0110*/  IMAD.MOV.U32 R2, RZ, RZ, RZ ;  /* 0x000000ffff027224 */ /* 0x001fe400078e00ff */
[----:B--2---:R-:W-:-:S04]  /*0120*/  IMAD.MOV R5, RZ, RZ, -R3 ;  /* 0x000000ffff057224 */ /* 0x004fc800078e0a03 */
[----:B------:R-:W-:-:S04]  /*0130*/  IMAD R5, R5, R8, RZ ;  /* 0x0000000805057224 */ /* 0x000fc800078e02ff */
[----:B------:R-:W-:-:S04]  /*0140*/  IMAD.HI.U32 R3, R3, R5, R2 ;  /* 0x0000000503037227 */ /* 0x000fc800078e0002 */
[----:B------:R-:W-:Y:S02]  /*0150*/  IMAD.MOV.U32 R5, RZ, RZ, R6 ;  /* 0x000000ffff057224 */ /* 0x000fe400078e0006 */
[----:B------:R-:W0:Y:S02]  /*0160*/  LDC.64 R6, c[0x0][0x388] ;  /* 0x0000e200ff067b82 */ /* 0x000e240000000a00 */
[----:B------:R-:W-:-:S04]  /*0170*/  IMAD.HI.U32 R3, R3, R5, RZ ;  /* 0x0000000503037227 */ /* 0x000fc800078e00ff */
[----:B------:R-:W-:-:S04]  /*0180*/  IMAD.MOV R3, RZ, RZ, -R3 ;  /* 0x000000ffff037224 */ /* 0x000fc800078e0a03 */
[----:B------:R-:W-:-:S05]  /*0190*/  IMAD R3, R8, R3, R5 ;  /* 0x0000000308037224 */ /* 0x000fca00078e0205 */
[----:B------:R-:W-:-:S13]  /*01a0*/  ISETP.GT.U32.AND P0, PT, R8, R3, PT ;  /* 0x000000030800720c */ /* 0x000fda0003f04070 */
[----:B------:R-:W-:Y:S01]  /*01b0*/  @!P0 IMAD.IADD R3, R3, 0x1, -R8 ;  /* 0x0000000103038824 */ /* 0x000fe200078e0a08 */
[----:B------:R-:W-:-:S04]  /*01c0*/  ISETP.NE.AND P0, PT, R9, RZ, PT ;  /* 0x000000ff0900720c */ /* 0x000fc80003f05270 */
[----:B------:R-:W-:-:S13]  /*01d0*/  ISETP.GT.U32.AND P1, PT, R8, R3, PT ;  /* 0x000000030800720c */ /* 0x000fda0003f24070 */
[----:B------:R-:W-:-:S04]  /*01e0*/  @!P1 IMAD.IADD R3, R3, 0x1, -R8 ;  /* 0x0000000103039824 */ /* 0x000fc800078e0a08 */
[----:B------:R-:W-:Y:S01]  /*01f0*/  @!P2 IMAD.MOV R3, RZ, RZ, -R3 ;  /* 0x000000ffff03a224 */ /* 0x000fe200078e0a03 */
[----:B------:R-:W-:-:S05]  /*0200*/  @!P0 LOP3.LUT R3, RZ, R9, RZ, 0x33, !PT ;  /* 0x00000009ff038212 */ /* 0x000fca00078e33ff */
[----:B0-----:R-:W-:Y:S02]  /*0210*/  IMAD.WIDE R6, R3, 0x4, R6 ;  /* 0x0000000403067825 */ /* 0x001fe400078e0206 */
[----:B------:R-:W0:Y:S03]  /*0220*/  LDC.64 R2, c[0x0][0x380] ;  /* 0x0000e000ff027b82 */ /* 0x000e260000000a00 */
[----:B-1----:R-:W2:Y:S01]  /*0230*/  LDG.E.CONSTANT R4, desc[UR4][R6.64] ;  /* 0x0000000406047981 */ /* 0x002ea2000c1e9900 */
[----:B0-----:R-:W-:-:S05]  /*0240*/  IMAD.WIDE R2, R0, 0x4, R2 ;  /* 0x0000000400027825 */ /* 0x001fca00078e0202 */
[----:B------:R-:W3:Y:S01]  /*0250*/  LDG.E.CONSTANT R12, desc[UR4][R2.64] ;  /* 0x00000004020c7981 */ /* 0x000ee2000c1e9900 */
[----:B------:R-:W-:Y:S01]  /*0260*/  IMAD.MOV.U32 R8, RZ, RZ, 0x1 ;  /* 0x00000001ff087424 */ /* 0x000fe200078e00ff */
[----:B------:R-:W-:Y:S01]  /*0270*/  BSSY.RECONVERGENT B0, `(.L_x_14) ;  /* 0x0000012000007945 */ /* 0x000fe20003800200 */
[----:B--2---:R-:W0:Y:S08]  /*0280*/  I2F.F64 R4, R4 ;  /* 0x0000000400047312 */ /* 0x004e300000201c00 */
[----:B0-----:R-:W0:Y:S08]  /*0290*/  MUFU.RCP64H R9, R5 ;  /* 0x0000000500097308 */ /* 0x001e300000001800 */
[----:B---3--:R-:W1:Y:S01]  /*02a0*/  I2F.F64 R6, R12 ;  /* 0x0000000c00067312 */ /* 0x008e620000201c00 */
[----:B0-----:R-:W-:-:S08]  /*02b0*/  DFMA R10, -R4, R8, 1 ;  /* 0x3ff00000040a742b */ /* 0x001fd00000000108 */
[----:B------:R-:W-:Y:S01]  /*02c0*/  DFMA R10, R10, R10, R10 ;  /* 0x0000000a0a0a722b */ /* 0x000fe2000000000a */
[----:B-1----:R-:W-:-:S07]  /*02d0*/  FSETP.GEU.AND P1, PT, |R7|, 6.5827683646048100446e-37, PT ;  /* 0x036000000700780b */ /* 0x002fce0003f2e200 */
[----:B------:R-:W-:-:S08]  /*02e0*/  DFMA R10, R8, R10, R8 ;  /* 0x0000000a080a722b */ /* 0x000fd00000000008 */
[----:B------:R-:W-:-:S08]  /*02f0*/  DFMA R8, -R4, R10, 1 ;  /* 0x3ff000000408742b */ /* 0x000fd0000000010a */
[----:B------:R-:W-:-:S08]  /*0300*/  DFMA R8, R10, R8, R10 ;  /* 0x000000080a08722b */ /* 0x000fd0000000000a */
[----:B------:R-:W-:-:S08]  /*0310*/  DMUL R10, R6, R8 ;  /* 0x00000008060a7228 */ /* 0x000fd00000000000 */
[----:B------:R-:W-:-:S08]  /*0320*/  DFMA R2, -R4, R10, R6 ;  /* 0x0000000a0402722b */ /* 0x000fd00000000106 */
[----:B------:R-:W-:-:S10]  /*0330*/  DFMA R2, R8, R2, R10 ;  /* 0x000000020802722b */ /* 0x000fd4000000000a */
[----:B------:R-:W-:-:S05]  /*0340*/  FFMA R8, RZ, R5, R3 ;  /* 0x00000005ff087223 */ /* 0x000fca0000000003 */
[----:B------:R-:W-:-:S13]  /*0350*/  FSETP.GT.AND P0, PT, |R8|, 1.469367938527859385e-39, PT ;  /* 0x001000000800780b */ /* 0x000fda0003f04200 */
[----:B------:R-:W-:Y:S05]  /*0360*/  @P0 BRA P1, `(.L_x_15) ;  /* 0x0000000000080947 */ /* 0x000fea0000800000 */
[----:B------:R-:W-:-:S07]  /*0370*/  MOV R10, 0x390 ;  /* 0x00000390000a7802 */ /* 0x000fce0000000f00 */
[----:B------:R-:W-:Y:S05]  /*0380*/  CALL.REL.NOINC `($__internal_1_$__cuda_sm20_div_rn_f64_full) ;  /* 0x0000000000187944 */ /* 0x000fea0003c00000 */
.L_x_15:
[----:B------:R-:W-:Y:S05]  /*0390*/  BSYNC.RECONVERGENT B0 ;  /* 0x0000000000007941 */ /* 0x000fea0003800200 */
.L_x_14:
[----:B------:R-:W0:Y:S01]  /*03a0*/  LDC.64 R4, c[0x0][0x390] ;  /* 0x0000e400ff047b82 */ /* 0x000e220000000a00 */
[----:B------:R-:W1:Y:S01]  /*03b0*/  F2F.F32.F64 R3, R2 ;  /* 0x0000000200037310 */ /* 0x000e620000301000 */
[----:B0-----:R-:W-:-:S05]  /*03c0*/  IMAD.WIDE R4, R0, 0x4, R4 ;  /* 0x0000000400047825 */ /* 0x001fca00078e0204 */
[----:B-1----:R-:W-:Y:S01]  /*03d0*/  STG.E desc[UR4][R4.64], R3 ;  /* 0x0000000304007986 */ /* 0x002fe2000c101904 */
[----:B------:R-:W-:Y:S05]  /*03e0*/  EXIT ;  /* 0x000000000000794d */ /* 0x000fea0003800000 */
        .weak           $__internal_1_$__cuda_sm20_div_rn_f64_full
        .type           $__internal_1_$__cuda_sm20_div_rn_f64_full,@function
        .size           $__internal_1_$__cuda_sm20_div_rn_f64_full,(.L_x_111 - $__internal_1_$__cuda_sm20_div_rn_f64_full)
$__internal_1_$__cuda_sm20_div_rn_f64_full:
[C---:B------:R-:W-:Y:S01]  /*03f0*/  FSETP.GEU.AND P0, PT, |R5|.reuse, 1.469367938527859385e-39, PT ;  /* 0x001000000500780b */ /* 0x040fe20003f0e200 */
[----:B------:R-:W-:Y:S01]  /*0400*/  IMAD.MOV.U32 R16, RZ, RZ, 0x1 ;  /* 0x00000001ff107424 */ /* 0x000fe200078e00ff */
[----:B------:R-:W-:Y:S01]  /*0410*/  LOP3.LUT R2, R5, 0x800fffff, RZ, 0xc0, !PT ;  /* 0x800fffff05027812 */ /* 0x000fe200078ec0ff */
[----:B------:R-:W-:Y:S01]  /*0420*/  BSSY.RECONVERGENT B1, `(.L_x_16) ;  /* 0x0000055000017945 */ /* 0x000fe20003800200 */
[C---:B------:R-:W-:Y:S02]  /*0430*/  FSETP.GEU.AND P2, PT, |R7|.reuse, 1.469367938527859385e-39, PT ;  /* 0x001000000700780b */ /* 0x040fe40003f4e200 */
[----:B------:R-:W-:Y:S01]  /*0440*/  LOP3.LUT R3, R2, 0x3ff00000, RZ, 0xfc, !PT ;  /* 0x3ff0000002037812 */ /* 0x000fe200078efcff */
[----:B------:R-:W-:Y:S01]  /*0450*/  IMAD.MOV.U32 R2, RZ, RZ, R4 ;  /* 0x000000ffff027224 */ /* 0x000fe200078e0004 */
[----:B------:R-:W-:Y:S02]  /*0460*/  LOP3.LUT R11, R7, 0x7ff00000, RZ, 0xc0, !PT ;  /* 0x7ff00000070b7812 */ /* 0x000fe400078ec0ff */
[----:B------:R-:W-:-:S03]  /*0470*/  LOP3.LUT R14, R5, 0x7ff00000, RZ, 0xc0, !PT ;  /* 0x7ff00000050e7812 */ /* 0x000fc600078ec0ff */
[----:B------:R-:W-:Y:S01]  /*0480*/  @!P0 DMUL R2, R4, 8.98846567431157953865e+307 ;  /* 0x7fe0000004028828 */ /* 0x000fe20000000000 */
[----:B------:R-:W-:-:S03]  /*0490*/  ISETP.GE.U32.AND P1, PT, R11, R14, PT ;  /* 0x0000000e0b00720c */ /* 0x000fc60003f26070 */
[----:B------:R-:W-:Y:S01]  /*04a0*/  @!P2 LOP3.LUT R12, R5, 0x7ff00000, RZ, 0xc0, !PT ;  /* 0x7ff00000050ca812 */ /* 0x000fe200078ec0ff */
[----:B------:R-:W-:Y:S01]  /*04b0*/  @!P2 IMAD.MOV.U32 R18, RZ, RZ, RZ ;  /* 0x000000ffff12a224 */ /* 0x000fe200078e00ff */
[----:B------:R-:W0:Y:S02]  /*04c0*/  MUFU.RCP64H R17, R3 ;  /* 0x0000000300117308 */ /* 0x000e240000001800 */
[----:B------:R-:W-:Y:S01]  /*04d0*/  @!P2 ISETP.GE.U32.AND P3, PT, R11, R12, PT ;  /* 0x0000000c0b00a20c */ /* 0x000fe20003f66070 */
[----:B------:R-:W-:-:S05]  /*04e0*/  IMAD.MOV.U32 R12, RZ, RZ, 0x1ca00000 ;  /* 0x1ca00000ff0c7424 */ /* 0x000fca00078e00ff */
[----:B------:R-:W-:-:S04]  /*04f0*/  @!P2 SEL R13, R12, 0x63400000, !P3 ;  /* 0x634000000c0da807 */ /* 0x000fc80005800000 */
[----:B------:R-:W-:-:S04]  /*0500*/  @!P2 LOP3.LUT R13, R13, 0x80000000, R7, 0xf8, !PT ;  /* 0x800000000d0da812 */ /* 0x000fc800078ef807 */
[----:B------:R-:W-:Y:S01]  /*0510*/  @!P2 LOP3.LUT R19, R13, 0x100000, RZ, 0xfc, !PT ;  /* 0x001000000d13a812 */ /* 0x000fe200078efcff */
[----:B0-----:R-:W-:-:S08]  /*0520*/  DFMA R8, R16, -R2, 1 ;  /* 0x3ff000001008742b */ /* 0x001fd00000000802 */
[----:B------:R-:W-:-:S08]  /*0530*/  DFMA R8, R8, R8, R8 ;  /* 0x000000080808722b */ /* 0x000fd00000000008 */
[----:B------:R-:W-:Y:S01]  /*0540*/  DFMA R16, R16, R8, R16 ;  /* 0x000000081010722b */ /* 0x000fe20000000010 */
[----:B------:R-:W-:Y:S01]  /*0550*/  SEL R9, R12, 0x63400000, !P1 ;  /* 0x634000000c097807 */ /* 0x000fe20004800000 */
[----:B------:R-:W-:-:S03]  /*0560*/  IMAD.MOV.U32 R8, RZ, RZ, R6 ;  /* 0x000000ffff087224 */ /* 0x000fc600078e0006 */
[----:B------:R-:W-:-:S03]  /*0570*/  LOP3.LUT R9, R9, 0x800fffff, R7, 0xf8, !PT ;  /* 0x800fffff09097812 */ /* 0x000fc600078ef807 */
[----:B------:R-:W-:-:S03]  /*0580*/  DFMA R20, R16, -R2, 1 ;  /* 0x3ff000001014742b */ /* 0x000fc60000000802 */
[----:B------:R-:W-:-:S05]  /*0590*/  @!P2 DFMA R8, R8, 2, -R18 ;  /* 0x400000000808a82b */ /* 0x000fca0000000812 */
[----:B------:R-:W-:Y:S01]  /*05a0*/  DFMA R16, R16, R20, R16 ;  /* 0x000000141010722b */ /* 0x000fe20000000010 */
[----:B------:R-:W-:Y:S02]  /*05b0*/  IMAD.MOV.U32 R21, RZ, RZ, R11 ;  /* 0x000000ffff157224 */ /* 0x000fe400078e000b */
[----:B------:R-:W-:Y:S01]  /*05c0*/  IMAD.MOV.U32 R20, RZ, RZ, R14 ;  /* 0x000000ffff147224 */ /* 0x000fe200078e000e */
[----:B------:R-:W-:Y:S02]  /*05d0*/  @!P0 LOP3.LUT R20, R3, 0x7ff00000, RZ, 0xc0, !PT ;  /* 0x7ff0000003148812 */ /* 0x000fe400078ec0ff */
[----:B------:R-:W-:Y:S02]  /*05e0*/  @!P2 LOP3.LUT R21, R9, 0x7ff00000, RZ, 0xc0, !PT ;  /* 0x7ff000000915a812 */ /* 0x000fe400078ec0ff */
[----:B------:R-:W-:Y:S01]  /*05f0*/  DMUL R18, R16, R8 ;  /* 0x0000000810127228 */ /* 0x000fe20000000000 */
[----:B------:R-:W-:Y:S02]  /*0600*/  VIADD R22, R20, 0xffffffff ;  /* 0xffffffff14167836 */ /* 0x000fe40000000000 */
[----:B------:R-:W-:-:S05]  /*0610*/  VIADD R13, R21, 0xffffffff ;  /* 0xffffffff150d7836 */ /* 0x000fca0000000000 */
[----:B------:R-:W-:Y:S01]  /*0620*/  DFMA R14, R18, -R2, R8 ;  /* 0x80000002120e722b */ /* 0x000fe20000000008 */
[----:B------:R-:W-:-:S04]  /*0630*/  ISETP.GT.U32.AND P0, PT, R13, 0x7feffffe, PT ;  /* 0x7feffffe0d00780c */ /* 0x000fc80003f04070 */
[----:B------:R-:W-:-:S03]  /*0640*/  ISETP.GT.U32.OR P0, PT, R22, 0x7feffffe, P0 ;  /* 0x7feffffe1600780c */ /* 0x000fc60000704470 */
[----:B------:R-:W-:-:S10]  /*0650*/  DFMA R14, R16, R14, R18 ;  /* 0x0000000e100e722b */ /* 0x000fd40000000012 */
[----:B------:R-:W-:Y:S05]  /*0660*/  @P0 BRA `(.L_x_17) ;  /* 0x00000000006c0947 */ /* 0x000fea0003800000 */
[----:B------:R-:W-:-:S04]  /*0670*/  LOP3.LUT R16, R5, 0x7ff00000, RZ, 0xc0, !PT ;  /* 0x7ff0000005107812 */ /* 0x000fc800078ec0ff */
[CC--:B------:R-:W-:Y:S02]  /*0680*/  VIADDMNMX R6, R11.reuse, -R16.reuse, 0xb9600000, !PT ;  /* 0xb96000000b067446 */ /* 0x0c0fe40007800910 */
[----:B------:R-:W-:Y:S02]  /*0690*/  ISETP.GE.U32.AND P0, PT, R11, R16, PT ;  /* 0x000000100b00720c */ /* 0x000fe40003f06070 */
[----:B------:R-:W-:Y:S02]  /*06a0*/  VIMNMX R6, PT, PT, R6, 0x46a00000, PT ;  /* 0x46a0000006067848 */ /* 0x000fe40003fe0100 */
[----:B------:R-:W-:-:S05]  /*06b0*/  SEL R11, R12, 0x63400000, !P0 ;  /* 0x634000000c0b7807 */ /* 0x000fca0004000000 */
[----:B------:R-:W-:Y:S02]  /*06c0*/  IMAD.IADD R11, R6, 0x1, -R11 ;  /* 0x00000001060b7824 */ /* 0x000fe400078e0a0b */
[----:B------:R-:W-:Y:S02]  /*06d0*/  IMAD.MOV.U32 R6, RZ, RZ, RZ ;  /* 0x000000ffff067224 */ /* 0x000fe400078e00ff */
[----:B------:R-:W-:-:S06]  /*06e0*/  VIADD R7, R11, 0x7fe00000 ;  /* 0x7fe000000b077836 */ /* 0x000fcc0000000000 */
[----:B------:R-:W-:-:S10]  /*06f0*/  DMUL R12, R14, R6 ;  /* 0x000000060e0c7228 */ /* 0x000fd40000000000 */
[----:B------:R-:W-:-:S13]  /*0700*/  FSETP.GTU.AND P0, PT, |R13|, 1.469367938527859385e-39, PT ;  /* 0x001000000d00780b */ /* 0x000fda0003f0c200 */
[----:B------:R-:W-:Y:S05]  /*0710*/  @P0 BRA `(.L_x_18) ;  /* 0x0000000000940947 */ /* 0x000fea0003800000 */
[----:B------:R-:W-:Y:S01]  /*0720*/  DFMA R2, R14, -R2, R8 ;  /* 0x800000020e02722b */ /* 0x000fe20000000008 */
[----:B------:R-:W-:-:S09]  /*0730*/  IMAD.MOV.U32 R6, RZ, RZ, RZ ;  /* 0x000000ffff067224 */ /* 0x000fd200078e00ff */
[C---:B------:R-:W-:Y:S02]  /*0740*/  FSETP.NEU.AND P0, PT, R3.reuse, RZ, PT ;  /* 0x000000ff0300720b */ /* 0x040fe40003f0d000 */
[----:B------:R-:W-:-:S04]  /*0750*/  LOP3.LUT R5, R3, 0x80000000, R5, 0x48, !PT ;  /* 0x8000000003057812 */ /* 0x000fc800078e4805 */
[----:B------:R-:W-:-:S07]  /*0760*/  LOP3.LUT R7, R5, R7, RZ, 0xfc, !PT ;  /* 0x0000000705077212 */ /* 0x000fce00078efcff */
[----:B------:R-:W-:Y:S05]  /*0770*/  @!P0 BRA `(.L_x_18) ;  /* 0x00000000007c8947 */ /* 0x000fea0003800000 */
[----:B------:R-:W-:Y:S01]  /*0780*/  IMAD.MOV R3, RZ, RZ, -R11 ;  /* 0x000000ffff037224 */ /* 0x000fe200078e0a0b */
[----:B------:R-:W-:Y:S01]  /*0790*/  DMUL.RP R6, R14, R6 ;  /* 0x000000060e067228 */ /* 0x000fe20000008000 */
[----:B------:R-:W-:-:S06]  /*07a0*/  IMAD.MOV.U32 R2, RZ, RZ, RZ ;  /* 0x000000ffff027224 */ /* 0x000fcc00078e00ff */
[----:B------:R-:W-:-:S03]  /*07b0*/  DFMA R2, R12, -R2, R14 ;  /* 0x800000020c02722b */ /* 0x000fc6000000000e */
[----:B------:R-:W-:-:S03]  /*07c0*/  LOP3.LUT R5, R7, R5, RZ, 0x3c, !PT ;  /* 0x0000000507057212 */ /* 0x000fc600078e3cff */
[----:B------:R-:W-:-:S04]  /*07d0*/  IADD3 R2, PT, PT, -R11, -0x43300000, RZ ;  /* 0xbcd000000b027810 */ /* 0x000fc80007ffe1ff */
[----:B------:R-:W-:-:S04]  /*07e0*/  FSETP.NEU.AND P0, PT, |R3|, R2, PT ;  /* 0x000000020300720b */ /* 0x000fc80003f0d200 */
[----:B------:R-:W-:Y:S02]  /*07f0*/  FSEL R12, R6, R12, !P0 ;  /* 0x0000000c060c7208 */ /* 0x000fe40004000000 */
[----:B------:R-:W-:Y:S01]  /*0800*/  FSEL R13, R5, R13, !P0 ;  /* 0x0000000d050d7208 */ /* 0x000fe20004000000 */
[----:B------:R-:W-:Y:S06]  /*0810*/  BRA `(.L_x_18) ;  /* 0x0000000000547947 */ /* 0x000fec0003800000 */
.L_x_17:
[----:B------:R-:W-:-:S14]  /*0820*/  DSETP.NAN.AND P0, PT, R6, R6, PT ;  /* 0x000000060600722a */ /* 0x000fdc0003f08000 */
[----:B------:R-:W-:Y:S05]  /*0830*/  @P0 BRA `(.L_x_19) ;  /* 0x0000000000440947 */ /* 0x000fea0003800000 */
[----:B------:R-:W-:-:S14]  /*0840*/  DSETP.NAN.AND P0, PT, R4, R4, PT ;  /* 0x000000040400722a */ /* 0x000fdc0003f08000 */
[----:B------:R-:W-:Y:S05]  /*0850*/  @P0 BRA `(.L_x_20) ;  /* 0x0000000000300947 */ /* 0x000fea0003800000 */
[----:B------:R-:W-:Y:S01]  /*0860*/  ISETP.NE.AND P0, PT, R21, R20, PT ;  /* 0x000000141500720c */ /* 0x000fe20003f05270 */
[----:B------:R-:W-:Y:S02]  /*0870*/  IMAD.MOV.U32 R12, RZ, RZ, 0x0 ;  /* 0x00000000ff0c7424 */ /* 0x000fe400078e00ff */
[----:B------:R-:W-:-:S10]  /*0880*/  IMAD.MOV.U32 R13, RZ, RZ, -0x80000 ;  /* 0xfff80000ff0d7424 */ /* 0x000fd400078e00ff */
[----:B------:R-:W-:Y:S05]  /*0890*/  @!P0 BRA `(.L_x_18) ;  /* 0x0000000000348947 */ /* 0x000fea0003800000 */
[----:B------:R-:W-:Y:S02]  /*08a0*/  ISETP.NE.AND P0, PT, R21, 0x7ff00000, PT ;  /* 0x7ff000001500780c */ /* 0x000fe40003f05270 */
[----:B------:R-:W-:Y:S02]  /*08b0*/  LOP3.LUT R13, R7, 0x80000000, R5, 0x48, !PT ;  /* 0x80000000070d7812 */ /* 0x000fe400078e4805 */
[----:B------:R-:W-:-:S13]  /*08c0*/  ISETP.EQ.OR P0, PT, R20, RZ, !P0 ;  /* 0x000000ff1400720c */ /* 0x000fda0004702670 */
[----:B------:R-:W-:Y:S01]  /*08d0*/  @P0 LOP3.LUT R2, R13, 0x7ff00000, RZ, 0xfc, !PT ;  /* 0x7ff000000d020812 */ /* 0x000fe200078efcff */
[----:B------:R-:W-:Y:S02]  /*08e0*/  @!P0 IMAD.MOV.U32 R12, RZ, RZ, RZ ;  /* 0x000000ffff0c8224 */ /* 0x000fe400078e00ff */
[----:B------:R-:W-:Y:S02]  /*08f0*/  @P0 IMAD.MOV.U32 R12, RZ, RZ, RZ ;  /* 0x000000ffff0c0224 */ /* 0x000fe400078e00ff */
[----:B------:R-:W-:Y:S01]  /*0900*/  @P0 IMAD.MOV.U32 R13, RZ, RZ, R2 ;  /* 0x000000ffff0d0224 */ /* 0x000fe200078e0002 */
[----:B------:R-:W-:Y:S06]  /*0910*/  BRA `(.L_x_18) ;  /* 0x0000000000147947 */ /* 0x000fec0003800000 */
.L_x_20:
[----:B------:R-:W-:Y:S01]  /*0920*/  LOP3.LUT R13, R5, 0x80000, RZ, 0xfc, !PT ;  /* 0x00080000050d7812 */ /* 0x000fe200078efcff */
[----:B------:R-:W-:Y:S01]  /*0930*/  IMAD.MOV.U32 R12, RZ, RZ, R4 ;  /* 0x000000ffff0c7224 */ /* 0x000fe200078e0004 */
[----:B------:R-:W-:Y:S06]  /*0940*/  BRA `(.L_x_18) ;  /* 0x0000000000087947 */ /* 0x000fec0003800000 */
.L_x_19:
[----:B------:R-:W-:Y:S01]  /*0950*/  LOP3.LUT R13, R7, 0x80000, RZ, 0xfc, !PT ;  /* 0x00080000070d7812 */ /* 0x000fe200078efcff */
[----:B------:R-:W-:-:S07]  /*0960*/  IMAD.MOV.U32 R12, RZ, RZ, R6 ;  /* 0x000000ffff0c7224 */ /* 0x000fce00078e0006 */
.L_x_18:
[----:B------:R-:W-:Y:S05]  /*0970*/  BSYNC.RECONVERGENT B1 ;  /* 0x0000000000017941 */ /* 0x000fea0003800200 */
.L_x_16:
[----:B------:R-:W-:Y:S02]  /*0980*/  IMAD.MOV.U32 R11, RZ, RZ, 0x0 ;  /* 0x00000000ff0b7424 */ /* 0x000fe400078e00ff */
[----:B------:R-:W-:Y:S02]  /*0990*/  IMAD.MOV.U32 R2, RZ, RZ, R12 ;  /* 0x000000ffff027224 */ /* 0x000fe400078e000c */
[----:B------:R-:W-:Y:S01]  /*09a0*/  IMAD.MOV.U32 R3, RZ, RZ, R13 ;  /* 0x000000ffff037224 */ /* 0x000fe200078e000d */
[----:B------:R-:W-:Y:S06]  /*09b0*/  RET.REL.NODEC R10 `(computePhisExact) ;  /* 0xfffffff40a907950 */ /* 0x000fec0003c3ffff */
.L_x_21:
        /* <DEDUP_REMOVED lines=12> */
.L_x_111:


//--------------------- .text.computePhis         --------------------------
	.section	.text.computePhis,"ax",@progbits
	.align	128
        .global         computePhis
        .type           computePhis,@function
        .size           computePhis,(.L_x_112 - computePhis)
        .other          computePhis,@"STO_CUDA_ENTRY STV_DEFAULT"
computePhis:
.text.computePhis:
        /* <DEDUP_REMOVED lines=52> */
[----:B------:R-:W-:Y:S05]  /*0340*/  CALL.REL.NOINC `($__internal_2_$__cuda_sm3x_div_rn_noftz_f32_slowpath) ;  /* 0x0000000000187944 */ /* 0x000fea0003c00000 */
[----:B------:R-:W-:-:S07]  /*0350*/  IMAD.MOV.U32 R7, RZ, RZ, R0 ;  /* 0x000000ffff077224 */ /* 0x000fce00078e0000 */
.L_x_23:
[----:B------:R-:W-:Y:S05]  /*0360*/  BSYNC.RECONVERGENT B0 ;  /* 0x0000000000007941 */ /* 0x000fea0003800200 */
.L_x_22:
[----:B------:R-:W0:Y:S02]  /*0370*/  LDC.64 R4, c[0x0][0x390] ;  /* 0x0000e400ff047b82 */ /* 0x000e240000000a00 */
[----:B0-----:R-:W-:-:S05]  /*0380*/  IMAD.WIDE R2, R2, 0x4, R4 ;  /* 0x0000000402027825 */ /* 0x001fca00078e0204 */
[----:B------:R-:W-:Y:S01]  /*0390*/  STG.E desc[UR4][R2.64], R7 ;  /* 0x0000000702007986 */ /* 0x000fe2000c101904 */
[----:B------:R-:W-:Y:S05]  /*03a0*/  EXIT ;  /* 0x000000000000794d */ /* 0x000fea0003800000 */
        .weak           $__internal_2_$__cuda_sm3x_div_rn_noftz_f32_slowpath
        .type           $__internal_2_$__cuda_sm3x_div_rn_noftz_f32_slowpath,@function
        .size           $__internal_2_$__cuda_sm3x_div_rn_noftz_f32_slowpath,(.L_x_112 - $__internal_2_$__cuda_sm3x_div_rn_noftz_f32_slowpath)
$__internal_2_$__cuda_sm3x_div_rn_noftz_f32_slowpath:
        /* <DEDUP_REMOVED lines=37> */
.L_x_25:
        /* <DEDUP_REMOVED lines=51> */
.L_x_32:
[----:B------:R-:W-:-:S04]  /*0930*/  LOP3.LUT R0, R0, 0x80000000, RZ, 0xc0, !PT ;  /* 0x8000000000007812 */ /* 0x000fc800078ec0ff */
[----:B------:R-:W-:Y:S01]  /*0940*/  LOP3.LUT R0, R0, 0x7f800000, RZ, 0xfc, !PT ;  /* 0x7f80000000007812 */ /* 0x000fe200078efcff */
[----:B------:R-:W-:Y:S06]  /*0950*/  BRA `(.L_x_33) ;  /* 0x0000000000047947 */ /* 0x000fec0003800000 */
.L_x_31:
[----:B------:R-:W-:-:S07]  /*0960*/  IMAD R0, R5, 0x800000, R0 ;  /* 0x0080000005007824 */ /* 0x000fce00078e0200 */
.L_x_33:
[----:B------:R-:W-:Y:S05]  /*0970*/  BSYNC.RECONVERGENT B2 ;  /* 0x0000000000027941 */ /* 0x000fea0003800200 */
.L_x_30:
[----:B------:R-:W-:Y:S05]  /*0980*/  BRA `(.L_x_34) ;  /* 0x0000000000207947 */ /* 0x000fea0003800000 */
.L_x_29:
[----:B------:R-:W-:-:S04]  /*0990*/  LOP3.LUT R0, R7, 0x80000000, R6, 0x48, !PT ;  /* 0x8000000007007812 */ /* 0x000fc800078e4806 */
[----:B------:R-:W-:Y:S01]  /*09a0*/  LOP3.LUT R0, R0, 0x7f800000, RZ, 0xfc, !PT ;  /* 0x7f80000000007812 */ /* 0x000fe200078efcff */
[----:B------:R-:W-:Y:S06]  /*09b0*/  BRA `(.L_x_34) ;  /* 0x0000000000147947 */ /* 0x000fec0003800000 */
.L_x_28:
[----:B------:R-:W-:Y:S01]  /*09c0*/  LOP3.LUT R0, R7, 0x80000000, R6, 0x48, !PT ;  /* 0x8000000007007812 */ /* 0x000fe200078e4806 */
[----:B------:R-:W-:Y:S06]  /*09d0*/  BRA `(.L_x_34) ;  /* 0x00000000000c7947 */ /* 0x000fec0003800000 */
.L_x_27:
[----:B------:R-:W0:Y:S01]  /*09e0*/  MUFU.RSQ R0, -QNAN ;  /* 0xffc0000000007908 */ /* 0x000e220000001400 */
[----:B------:R-:W-:Y:S05]  /*09f0*/  BRA `(.L_x_34) ;  /* 0x0000000000047947 */ /* 0x000fea0003800000 */
.L_x_26:
[----:B------:R-:W-:-:S07]  /*0a00*/  FADD.FTZ R0, R0, R3 ;  /* 0x0000000300007221 */ /* 0x000fce0000010000 */
.L_x_34:
[----:B------:R-:W-:Y:S05]  /*0a10*/  BSYNC.RECONVERGENT B1 ;  /* 0x0000000000017941 */ /* 0x000fea0003800200 */
.L_x_24:
[----:B------:R-:W-:-:S04]  /*0a20*/  IMAD.MOV.U32 R5, RZ, RZ, 0x0 ;  /* 0x00000000ff057424 */ /* 0x000fc800078e00ff */
[----:B0-----:R-:W-:Y:S05]  /*0a30*/  RET.REL.NODEC R4 `(computePhis) ;  /* 0xfffffff404707950 */ /* 0x001fea0003c3ffff */
.L_x_35:
        /* <DEDUP_REMOVED lines=12> */
.L_x_112:


//--------------------- .text.drawLatentVariablesForTesting --------------------------
	.section	.text.drawLatentVariablesForTesting,"ax",@progbits
	.align	128
        .global         drawLatentVariablesForTesting
        .type           drawLatentVariablesForTesting,@function
        .size           drawLatentVariablesForTesting,(.L_x_116 - drawLatentVariablesForTesting)
        .other          drawLatentVariablesForTesting,@"STO_CUDA_ENTRY STV_DEFAULT"
drawLatentVariablesForTesting:
.text.drawLatentVariablesForTesting:
        /* <DEDUP_REMOVED lines=8> */
[----:B------:R-:W0:Y:S01]  /*0080*/  LDC.64 R4, c[0x0][0x380] ;  /* 0x0000e000ff047b82 */ /* 0x000e220000000a00 */
[----:B------:R-:W1:Y:S07]  /*0090*/  LDCU.64 UR6, c[0x0][0x358] ;  /* 0x00006b00ff0677ac */ /* 0x000e6e0008000a00 */
[----:B------:R-:W2:Y:S08]  /*00a0*/  LDC.64 R6, c[0x0][0x3c0] ;  /* 0x0000f000ff067b82 */ /* 0x000eb00000000a00 */
[----:B------:R-:W3:Y:S01]  /*00b0*/  LDC.64 R8, c[0x0][0x388] ;  /* 0x0000e200ff087b82 */ /* 0x000ee20000000a00 */
[----:B0-----:R-:W-:-:S05]  /*00c0*/  IMAD.WIDE R4, R11, 0x4, R4 ;  /* 0x000000040b047825 */ /* 0x001fca00078e0204 */
[----:B-1----:R-:W4:Y:S01]  /*00d0*/  LDG.E.CONSTANT R0, desc[UR6][R4.64] ;  /* 0x0000000604007981 */ /* 0x002f22000c1e9900 */
[----:B------:R-:W-:Y:S01]  /*00e0*/  BSSY.RECONVERGENT B0, `(.L_x_36) ;  /* 0x000012a000007945 */ /* 0x000fe20003800200 */
[----:B--2---:R-:W-:Y:S02]  /*00f0*/  IADD3 R2, PT, PT, R11, R6, RZ ;  /* 0x000000060b027210 */ /* 0x004fe40007ffe0ff */
[----:B----4-:R-:W-:-:S13]  /*0100*/  ISETP.GE.AND P0, PT, R0, 0x1, PT ;  /* 0x000000010000780c */ /* 0x010fda0003f06270 */
[----:B---3--:R-:W-:Y:S05]  /*0110*/  @!P0 BRA `(.L_x_37) ;  /* 0x0000001000988947 */ /* 0x008fea0003800000 */
[----:B------:R-:W-:-:S05]  /*0120*/  IMAD.WIDE R4, R11, 0x4, R8 ;  /* 0x000000040b047825 */ /* 0x000fca00078e0208 */
[----:B------:R0:W5:Y:S01]  /*0130*/  LDG.E.CONSTANT R3, desc[UR6][R4.64] ;  /* 0x0000000604037981 */ /* 0x000162000c1e9900 */
[----:B------:R-:W-:-:S13]  /*0140*/  ISETP.GE.AND P0, PT, R7, 0x1, PT ;  /* 0x000000010700780c */ /* 0x000fda0003f06270 */
[----:B0-----:R-:W-:Y:S05]  /*0150*/  @!P0 BRA `(.L_x_38) ;  /* 0x0000000c00848947 */ /* 0x001fea0003800000 */
[C---:B------:R-:W-:Y:S01]  /*0160*/  LOP3.LUT R8, R2.reuse, 0xaad26b49, RZ, 0x3c, !PT ;  /* 0xaad26b4902087812 */ /* 0x040fe200078e3cff */
[----:B------:R-:W-:Y:S01]  /*0170*/  IMAD.MOV.U32 R18, RZ, RZ, -0x266e14b1 ;  /* 0xd991eb4fff127424 */ /* 0x000fe200078e00ff */
[----:B------:R-:W-:Y:S01]  /*0180*/  ISETP.GT.AND P0, PT, R2, -0x1, PT ;  /* 0xffffffff0200780c */ /* 0x000fe20003f04270 */
[----:B------:R-:W-:Y:S01]  /*0190*/  IMAD R4, R11, R7, RZ ;  /* 0x000000070b047224 */ /* 0x000fe200078e02ff */
[C---:B------:R-:W-:Y:S01]  /*01a0*/  LOP3.LUT R5, R7.reuse, 0x7, RZ, 0xc0, !PT ;  /* 0x0000000707057812 */ /* 0x040fe200078ec0ff */
[----:B------:R-:W-:Y:S01]  /*01b0*/  IMAD R21, R8, 0x4182bed5, RZ ;  /* 0x4182bed508157824 */ /* 0x000fe200078e02ff */
[C---:B------:R-:W-:Y:S01]  /*01c0*/  LOP3.LUT R6, R7.reuse, 0x3, RZ, 0xc0, !PT ;  /* 0x0000000307067812 */ /* 0x040fe200078ec0ff */
[----:B------:R-:W-:Y:S01]  /*01d0*/  HFMA2 R8, -RZ, RZ, 0, 0 ;  /* 0x00000000ff087431 */ /* 0x000fe200000001ff */
[----:B------:R-:W-:Y:S01]  /*01e0*/  SEL R18, R18, 0x8bf16996, P0 ;  /* 0x8bf1699612127807 */ /* 0x000fe20000000000 */
[----:B------:R-:W-:Y:S01]  /*01f0*/  BSSY.RECONVERGENT B1, `(.L_x_39) ;  /* 0x00000d6000017945 */ /* 0x000fe20003800200 */
[----:B------:R-:W-:Y:S01]  /*0200*/  LOP3.LUT R7, R7, 0x7ffffff8, RZ, 0xc0, !PT ;  /* 0x7ffffff807077812 */ /* 0x000fe200078ec0ff */
[----:B------:R-:W-:Y:S01]  /*0210*/  VIADD R19, R21, 0x75bcd15 ;  /* 0x075bcd1515137836 */ /* 0x000fe20000000000 */
[----:B------:R-:W-:-:S02]  /*0220*/  IADD3 R10, PT, PT, R18, 0x1f123bb5, RZ ;  /* 0x1f123bb5120a7810 */ /* 0x000fc40007ffe0ff */
[C---:B------:R-:W-:Y:S01]  /*0230*/  LOP3.LUT R11, R18.reuse, 0x5491333, RZ, 0x3c, !PT ;  /* 0x05491333120b7812 */ /* 0x040fe200078e3cff */
[----:B------:R-:W-:Y:S01]  /*0240*/  IMAD.MOV R9, RZ, RZ, -R7 ;  /* 0x000000ffff097224 */ /* 0x000fe200078e0a07 */
[----:B------:R-:W-:Y:S02]  /*0250*/  IADD3 R18, PT, PT, R18, 0x64f0c9, R21 ;  /* 0x0064f0c912127810 */ /* 0x000fe40007ffe015 */
[C---:B------:R-:W-:Y:S02]  /*0260*/  LOP3.LUT R20, R21.reuse, 0x159a55e5, RZ, 0x3c, !PT ;  /* 0x159a55e515147812 */ /* 0x040fe400078e3cff */
[----:B------:R-:W-:-:S07]  /*0270*/  IADD3 R21, PT, PT, R21, 0x583f19, RZ ;  /* 0x00583f1915157810 */ /* 0x000fce0007ffe0ff */
.L_x_50:
[----:B01----:R-:W0:Y:S01]  /*0280*/  LDC.64 R12, c[0x0][0x390] ;  /* 0x0000e400ff0c7b82 */ /* 0x003e220000000a00 */
[----:B-----5:R-:W-:-:S04]  /*0290*/  IMAD.IADD R15, R3, 0x1, R8 ;  /* 0x00000001030f7824 */ /* 0x020fc800078e0208 */
[----:B0-----:R-:W-:-:S06]  /*02a0*/  IMAD.WIDE R12, R15, 0x4, R12 ;  /* 0x000000040f0c7825 */ /* 0x001fcc00078e020c */
[----:B------:R-:W2:Y:S01]  /*02b0*/  LDG.E.CONSTANT R12, desc[UR6][R12.64] ;  /* 0x000000060c0c7981 */ /* 0x000ea2000c1e9900 */
[----:B------:R-:W-:Y:S01]  /*02c0*/  BSSY.RECONVERGENT B2, `(.L_x_40) ;  /* 0x00000c5000027945 */ /* 0x000fe20003800200 */
[----:B--2---:R-:W-:-:S13]  /*02d0*/  ISETP.GE.AND P0, PT, R12, RZ, PT ;  /* 0x000000ff0c00720c */ /* 0x004fda0003f06270 */
[----:B------:R-:W-:Y:S05]  /*02e0*/  @!P0 BRA `(.L_x_41) ;  /* 0x0000000c00088947 */ /* 0x000fea0003800000 */
[----:B------:R-:W0:Y:S01]  /*02f0*/  LDCU UR8, c[0x0][0x3c4] ;  /* 0x00007880ff0877ac */ /* 0x000e220008000800 */
[----:B------:R-:W-:Y:S01]  /*0300*/  MOV R27, RZ ;  /* 0x000000ff001b7202 */ /* 0x000fe20000000f00 */
[----:B------:R-:W-:Y:S01]  /*0310*/  IMAD.MOV.U32 R23, RZ, RZ, RZ ;  /* 0x000000ffff177224 */ /* 0x000fe200078e00ff */
[----:B0-----:R-:W-:Y:S02]  /*0320*/  UISETP.GE.U32.AND UP0, UPT, UR8, 0x8, UPT ;  /* 0x000000080800788c */ /* 0x001fe4000bf06070 */
[----:B------:R-:W-:-:S07]  /*0330*/  IMAD R22, R12, UR8, RZ ;  /* 0x000000080c167c24 */ /* 0x000fce000f8e02ff */
[----:B------:R-:W-:Y:S05]  /*0340*/  BRA.U !UP0, `(.L_x_42) ;  /* 0x0000000108f07547 */ /* 0x000fea000b800000 */
[----:B------:R-:W0:Y:S01]  /*0350*/  LDC.64 R12, c[0x0][0x3a8] ;  /* 0x0000ea00ff0c7b82 */ /* 0x000e220000000a00 */
[----:B------:R-:W-:Y:S02]  /*0360*/  HFMA2 R27, -RZ, RZ, 0, 0 ;  /* 0x00000000ff1b7431 */ /* 0x000fe400000001ff */
[----:B------:R-:W-:Y:S01]  /*0370*/  IMAD.MOV.U32 R25, RZ, RZ, R4 ;  /* 0x000000ffff197224 */ /* 0x000fe200078e0004 */
[----:B------:R-:W-:Y:S01]  /*0380*/  MOV R26, R9 ;  /* 0x00000009001a7202 */ /* 0x000fe20000000f00 */
[----:B------:R-:W-:Y:S02]  /*0390*/  IMAD.MOV.U32 R24, RZ, RZ, R2 ;  /* 0x000000ffff187224 */ /* 0x000fe400078e0002 */
[----:B0-----:R-:W-:-:S03]  /*03a0*/  IMAD.WIDE.U32 R12, R22, 0x4, R12 ;  /* 0x00000004160c7825 */ /* 0x001fc600078e000c */
[----:B------:R-:W-:-:S04]  /*03b0*/  IADD3 R12, P0, PT, R12, 0x10, RZ ;  /* 0x000000100c0c7810 */ /* 0x000fc80007f1e0ff */
[----:B------:R-:W-:-:S09]  /*03c0*/  IADD3.X R13, PT, PT, RZ, R13, RZ, P0, !PT ;  /* 0x0000000dff0d7210 */ /* 0x000fd200007fe4ff */
.L_x_43:
[----:B0-----:R-:W0:Y:S01]  /*03d0*/  LDC.64 R14, c[0x0][0x3b0] ;  /* 0x0000ec00ff0e7b82 */ /* 0x001e220000000a00 */
[----:B------:R-:W2:Y:S07]  /*03e0*/  LDG.E.CONSTANT R16, desc[UR6][R12.64+-0x10] ;  /* 0xfffff0060c107981 */ /* 0x000eae000c1e9900 */
[----:B------:R-:W1:Y:S01]  /*03f0*/  LDC R23, c[0x0][0x3c8] ;  /* 0x0000f200ff177b82 */ /* 0x000e620000000800 */
[----:B0-----:R-:W-:-:S05]  /*0400*/  IMAD.WIDE R14, R24, 0x4, R14 ;  /* 0x00000004180e7825 */ /* 0x001fca00078e020e */
[----:B------:R1:W2:Y:S02]  /*0410*/  LDG.E.CONSTANT R29, desc[UR6][R14.64] ;  /* 0x000000060e1d7981 */ /* 0x0002a4000c1e9900 */
[----:B-1----:R-:W-:-:S05]  /*0420*/  IMAD.WIDE R14, R23, 0x4, R14 ;  /* 0x00000004170e7825 */ /* 0x002fca00078e020e */
[----:B------:R-:W3:Y:S01]  /*0430*/  LDG.E.CONSTANT R28, desc[UR6][R14.64] ;  /* 0x000000060e1c7981 */ /* 0x000ee2000c1e9900 */
[----:B--2---:R-:W-:-:S03]  /*0440*/  FFMA R29, R16, R29, R27 ;  /* 0x0000001d101d7223 */ /* 0x004fc6000000001b */
[----:B------:R-:W3:Y:S01]  /*0450*/  LDG.E.CONSTANT R27, desc[UR6][R12.64+-0xc] ;  /* 0xfffff4060c1b7981 */ /* 0x000ee2000c1e9900 */
[----:B------:R-:W0:Y:S02]  /*0460*/  LDC.64 R16, c[0x0][0x3b8] ;  /* 0x0000ee00ff107b82 */ /* 0x000e240000000a00 */
[----:B0-----:R-:W-:-:S05]  /*0470*/  IMAD.WIDE R16, R25, 0x4, R16 ;  /* 0x0000000419107825 */ /* 0x001fca00078e0210 */
[----:B------:R0:W-:Y:S01]  /*0480*/  STG.E desc[UR6][R16.64], R29 ;  /* 0x0000001d10007986 */ /* 0x0001e2000c101906 */
[----:B---3--:R-:W-:Y:S01]  /*0490*/  FFMA R27, R27, R28, R29 ;  /* 0x0000001c1b1b7223 */ /* 0x008fe2000000001d */
[C---:B0-----:R-:W-:Y:S02]  /*04a0*/  IMAD.WIDE R28, R23.reuse, 0x4, R14 ;  /* 0x00000004171c7825 */ /* 0x041fe400078e020e */
[----:B------:R-:W2:Y:S04]  /*04b0*/  LDG.E.CONSTANT R14, desc[UR6][R12.64+-0x8] ;  /* 0xfffff8060c0e7981 */ /* 0x000ea8000c1e9900 */
[----:B------:R-:W2:Y:S04]  /*04c0*/  LDG.E.CONSTANT R15, desc[UR6][R28.64] ;  /* 0x000000061c0f7981 */ /* 0x000ea8000c1e9900 */
[----:B------:R2:W-:Y:S02]  /*04d0*/  STG.E desc[UR6][R16.64+0x4], R27 ;  /* 0x0000041b10007986 */ /* 0x0005e4000c101906 */
[----:B--2---:R-:W-:Y:S01]  /*04e0*/  FFMA R27, R14, R15, R27 ;  /* 0x0000000f0e1b7223 */ /* 0x004fe2000000001b */
[----:B------:R-:W-:-:S02]  /*04f0*/  IMAD.WIDE R14, R23, 0x4, R28 ;  /* 0x00000004170e7825 */ /* 0x000fc400078e021c */
[----:B------:R-:W2:Y:S04]  /*0500*/  LDG.E.CONSTANT R28, desc[UR6][R12.64+-0x4] ;  /* 0xfffffc060c1c7981 */ /* 0x000ea8000c1e9900 */
[----:B------:R0:W2:Y:S04]  /*0510*/  LDG.E.CONSTANT R29, desc[UR6][R14.64] ;  /* 0x000000060e1d7981 */ /* 0x0000a8000c1e9900 */
[----:B------:R2:W-:Y:S01]  /*0520*/  STG.E desc[UR6][R16.64+0x8], R27 ;  /* 0x0000081b10007986 */ /* 0x0005e2000c101906 */
[----:B0-----:R-:W-:-:S04]  /*0530*/  IMAD.WIDE R14, R23, 0x4, R14 ;  /* 0x00000004170e7825 */ /* 0x001fc800078e020e */
[----:B--2---:R-:W-:Y:S02]  /*0540*/  FFMA R27, R28, R29, R27 ;  /* 0x0000001d1c1b7223 */ /* 0x004fe4000000001b */
        /* <DEDUP_REMOVED lines=11> */
[----:B-1----:R-:W2:Y:S04]  /*0600*/  LDG.E.CONSTANT R27, desc[UR6][R28.64] ;  /* 0x000000061c1b7981 */ /* 0x002ea8000c1e9900 */
[----:B------:R0:W-:Y:S01]  /*0610*/  STG.E desc[UR6][R16.64+0x14], R15 ;  /* 0x0000140f10007986 */ /* 0x0001e2000c101906 */
[----:B--2---:R-:W-:Y:S01]  /*0620*/  FFMA R27, R14, R27, R15 ;  /* 0x0000001b0e1b7223 */ /* 0x004fe2000000000f */
[----:B0-----:R-:W-:-:S06]  /*0630*/  IMAD.WIDE R14, R23, 0x4, R28 ;  /* 0x00000004170e7825 */ /* 0x001fcc00078e021c */
[----:B------:R-:W2:Y:S04]  /*0640*/  LDG.E.CONSTANT R15, desc[UR6][R14.64] ;  /* 0x000000060e0f7981 */ /* 0x000ea8000c1e9900 */
[----:B------:R0:W2:Y:S04]  /*0650*/  LDG.E.CONSTANT R14, desc[UR6][R12.64+0xc] ;  /* 0x00000c060c0e7981 */ /* 0x0000a8000c1e9900 */
[----:B------:R2:W-:Y:S01]  /*0660*/  STG.E desc[UR6][R16.64+0x18], R27 ;  /* 0x0000181b10007986 */ /* 0x0005e2000c101906 */
[----:B------:R-:W-:-:S05]  /*0670*/  VIADD R26, R26, 0x8 ;  /* 0x000000081a1a7836 */ /* 0x000fca0000000000 */
[----:B------:R-:W-:Y:S02]  /*0680*/  ISETP.NE.AND P0, PT, R26, RZ, PT ;  /* 0x000000ff1a00720c */ /* 0x000fe40003f05270 */
[----:B0-----:R-:W-:Y:S01]  /*0690*/  IADD3 R12, P1, PT, R12, 0x20, RZ ;  /* 0x000000200c0c7810 */ /* 0x001fe20007f3e0ff */
[----:B------:R-:W-:Y:S01]  /*06a0*/  IMAD R24, R23, 0x8, R24 ;  /* 0x0000000817187824 */ /* 0x000fe200078e0218 */
[----:B------:R-:W-:Y:S02]  /*06b0*/  IADD3 R25, PT, PT, R25, 0x8, RZ ;  /* 0x0000000819197810 */ /* 0x000fe40007ffe0ff */
[----:B------:R-:W-:Y:S01]  /*06c0*/  IADD3.X R13, PT, PT, RZ, R13, RZ, P1, !PT ;  /* 0x0000000dff0d7210 */ /* 0x000fe20000ffe4ff */
[----:B--2---:R-:W-:-:S05]  /*06d0*/  FFMA R27, R14, R15, R27 ;  /* 0x0000000f0e1b7223 */ /* 0x004fca000000001b */
[----:B------:R0:W-:Y:S01]  /*06e0*/  STG.E desc[UR6][R16.64+0x1c], R27 ;  /* 0x00001c1b10007986 */ /* 0x0001e2000c101906 */
[----:B------:R-:W-:Y:S05]  /*06f0*/  @P0 BRA `(.L_x_43) ;  /* 0xfffffffc00340947 */ /* 0x000fea000383ffff */
[----:B------:R-:W-:-:S07]  /*0700*/  IMAD.MOV.U32 R23, RZ, RZ, R7 ;  /* 0x000000ffff177224 */ /* 0x000fce00078e0007 */
.L_x_42:
[----:B------:R-:W-:-:S13]  /*0710*/  ISETP.NE.AND P0, PT, R5, RZ, PT ;  /* 0x000000ff0500720c */ /* 0x000fda0003f05270 */
[----:B------:R-:W-:Y:S05]  /*0720*/  @!P0 BRA `(.L_x_44) ;  /* 0x00000004004c8947 */ /* 0x000fea0003800000 */
[----:B------:R-:W-:Y:S02]  /*0730*/  IADD3 R12, PT, PT, R5, -0x1, RZ ;  /* 0xffffffff050c7810 */ /* 0x000fe40007ffe0ff */
[----:B------:R-:W-:Y:S02]  /*0740*/  ISETP.NE.AND P0, PT, R6, RZ, PT ;  /* 0x000000ff0600720c */ /* 0x000fe40003f05270 */
[----:B------:R-:W-:-:S13]  /*0750*/  ISETP.GE.U32.AND P1, PT, R12, 0x3, PT ;  /* 0x000000030c00780c */ /* 0x000fda0003f26070 */
[----:B------:R-:W-:Y:S05]  /*0760*/  @!P1 BRA `(.L_x_45) ;  /* 0x00000000008c9947 */ /* 0x000fea0003800000 */
[----:B------:R-:W1:Y:S01]  /*0770*/  LDC R29, c[0x0][0x3c8] ;  /* 0x0000f200ff1d7b82 */ /* 0x000e620000000800 */
[----:B------:R-:W-:Y:S01]  /*0780*/  IMAD.IADD R13, R22, 0x1, R23 ;  /* 0x00000001160d7824 */ /* 0x000fe200078e0217 */
[----:B------:R-:W2:Y:S06]  /*0790*/  LDCU.64 UR4, c[0x0][0x3a8] ;  /* 0x00007500ff0477ac */ /* 0x000eac0008000a00 */
[----:B0-----:R-:W0:Y:S08]  /*07a0*/  LDC.64 R16, c[0x0][0x3a8] ;  /* 0x0000ea00ff107b82 */ /* 0x001e300000000a00 */
[----:B------:R-:W3:Y:S01]  /*07b0*/  LDC.64 R24, c[0x0][0x3b0] ;  /* 0x0000ec00ff187b82 */ /* 0x000ee20000000a00 */
[----:B-1----:R-:W-:-:S02]  /*07c0*/  IMAD R15, R23, R29, R2 ;  /* 0x0000001d170f7224 */ /* 0x002fc400078e0202 */
[----:B0-----:R-:W-:-:S06]  /*07d0*/  IMAD.WIDE.U32 R16, R13, 0x4, R16 ;  /* 0x000000040d107825 */ /* 0x001fcc00078e0010 */
[----:B------:R-:W4:Y:S01]  /*07e0*/  LDG.E.CONSTANT R16, desc[UR6][R16.64] ;  /* 0x0000000610107981 */ /* 0x000f22000c1e9900 */
[----:B---3--:R-:W-:-:S05]  /*07f0*/  IMAD.WIDE R24, R15, 0x4, R24 ;  /* 0x000000040f187825 */ /* 0x008fca00078e0218 */
[----:B------:R0:W4:Y:S01]  /*0800*/  LDG.E.CONSTANT R17, desc[UR6][R24.64] ;  /* 0x0000000618117981 */ /* 0x000122000c1e9900 */
[----:B------:R-:W-:-:S04]  /*0810*/  IADD3 R12, P1, PT, R22, R23, RZ ;  /* 0x00000017160c7210 */ /* 0x000fc80007f3e0ff */
[----:B------:R-:W-:Y:S02]  /*0820*/  IADD3.X R13, PT, PT, RZ, RZ, RZ, P1, !PT ;  /* 0x000000ffff0d7210 */ /* 0x000fe40000ffe4ff */
[----:B--2---:R-:W-:-:S04]  /*0830*/  LEA R14, P1, R12, UR4, 0x2 ;  /* 0x000000040c0e7c11 */ /* 0x004fc8000f8210ff */
[----:B------:R-:W-:Y:S01]  /*0840*/  LEA.HI.X R15, R12, UR5, R13, 0x2, P1 ;  /* 0x000000050c0f7c11 */ /* 0x000fe200088f140d */
[----:B------:R-:W-:-:S04]  /*0850*/  IMAD.WIDE R12, R29, 0x4, R24 ;  /* 0x000000041d0c7825 */ /* 0x000fc800078e0218 */
[----:B------:R-:W2:Y:S04]  /*0860*/  LDG.E.CONSTANT R26, desc[UR6][R14.64+0x4] ;  /* 0x000004060e1a7981 */ /* 0x000ea8000c1e9900 */
[----:B------:R-:W2:Y:S01]  /*0870*/  LDG.E.CONSTANT R28, desc[UR6][R12.64] ;  /* 0x000000060c1c7981 */ /* 0x000ea2000c1e9900 */
[----:B0-----:R-:W-:Y:S02]  /*0880*/  IMAD.IADD R25, R4, 0x1, R23 ;  /* 0x0000000104197824 */ /* 0x001fe400078e0217 */
[----:B----4-:R-:W-:Y:S02]  /*0890*/  FFMA R27, R16, R17, R27 ;  /* 0x00000011101b7223 */ /* 0x010fe4000000001b */
[----:B------:R-:W0:Y:S02]  /*08a0*/  LDC.64 R16, c[0x0][0x3b8] ;  /* 0x0000ee00ff107b82 */ /* 0x000e240000000a00 */
[----:B--2---:R-:W-:Y:S01]  /*08b0*/  FFMA R26, R26, R28, R27 ;  /* 0x0000001c1a1a7223 */ /* 0x004fe2000000001b */
[----:B0-----:R-:W-:-:S04]  /*08c0*/  IMAD.WIDE R16, R25, 0x4, R16 ;  /* 0x0000000419107825 */ /* 0x001fc800078e0210 */
[C---:B------:R-:W-:Y:S02]  /*08d0*/  IMAD.WIDE R24, R29.reuse, 0x4, R12 ;  /* 0x000000041d187825 */ /* 0x040fe400078e020c */
[----:B------:R-:W2:Y:S02]  /*08e0*/  LDG.E.CONSTANT R13, desc[UR6][R14.64+0x8] ;  /* 0x000008060e0d7981 */ /* 0x000ea4000c1e9900 */
[----:B------:R-:W-:Y:S02]  /*08f0*/  IMAD.WIDE R28, R29, 0x4, R24 ;  /* 0x000000041d1c7825 */ /* 0x000fe400078e0218 */
[----:B------:R-:W3:Y:S04]  /*0900*/  LDG.E.CONSTANT R12, desc[UR6][R14.64+0xc] ;  /* 0x00000c060e0c7981 */ /* 0x000ee8000c1e9900 */
[----:B------:R-:W2:Y:S04]  /*0910*/  LDG.E.CONSTANT R24, desc[UR6][R24.64] ;  /* 0x0000000618187981 */ /* 0x000ea8000c1e9900 */
[----:B------:R-:W3:Y:S04]  /*0920*/  LDG.E.CONSTANT R28, desc[UR6][R28.64] ;  /* 0x000000061c1c7981 */ /* 0x000ee8000c1e9900 */
[----:B------:R3:W-:Y:S04]  /*0930*/  STG.E desc[UR6][R16.64], R27 ;  /* 0x0000001b10007986 */ /* 0x0007e8000c101906 */
[----:B------:R1:W-:Y:S01]  /*0940*/  STG.E desc[UR6][R16.64+0x4], R26 ;  /* 0x0000041a10007986 */ /* 0x0003e2000c101906 */
[----:B------:R-:W-:Y:S01]  /*0950*/  IADD3 R23, PT, PT, R23, 0x4, RZ ;  /* 0x0000000417177810 */ /* 0x000fe20007ffe0ff */
[----:B--2---:R-:W-:-:S04]  /*0960*/  FFMA R13, R13, R24, R26 ;  /* 0x000000180d0d7223 */ /* 0x004fc8000000001a */
[----:B---3--:R-:W-:Y:S01]  /*0970*/  FFMA R27, R12, R28, R13 ;  /* 0x0000001c0c1b7223 */ /* 0x008fe2000000000d */
[----:B------:R1:W-:Y:S04]  /*0980*/  STG.E desc[UR6][R16.64+0x8], R13 ;  /* 0x0000080d10007986 */ /* 0x0003e8000c101906 */
[----:B------:R1:W-:Y:S02]  /*0990*/  STG.E desc[UR6][R16.64+0xc], R27 ;  /* 0x00000c1b10007986 */ /* 0x0003e4000c101906 */
.L_x_45:
[----:B------:R-:W-:Y:S05]  /*09a0*/  @!P0 BRA `(.L_x_44) ;  /* 0x0000000000ac8947 */ /* 0x000fea0003800000 */
[----:B------:R-:W-:Y:S01]  /*09b0*/  ISETP.NE.AND P0, PT, R6, 0x1, PT ;  /* 0x000000010600780c */ /* 0x000fe20003f05270 */
[----:B------:R-:W-:-:S12]  /*09c0*/  ULOP3.LUT UP0, URZ, UR8, 0x1, URZ, 0xc0, !UPT ;  /* 0x0000000108ff7892 */ /* 0x000fd8000f80c0ff */
[----:B------:R-:W-:Y:S05]  /*09d0*/  @!P0 BRA `(.L_x_46) ;  /* 0x0000000000648947 */ /* 0x000fea0003800000 */
[----:B------:R-:W2:Y:S01]  /*09e0*/  LDC.64 R24, c[0x0][0x3a8] ;  /* 0x0000ea00ff187b82 */ /* 0x000ea20000000a00 */
[----:B------:R-:W3:Y:S01]  /*09f0*/  LDCU.64 UR4, c[0x0][0x3a8] ;  /* 0x00007500ff0477ac */ /* 0x000ee20008000a00 */
[C---:B------:R-:W-:Y:S01]  /*0a00*/  IMAD.IADD R15, R22.reuse, 0x1, R23 ;  /* 0x00000001160f7824 */ /* 0x040fe200078e0217 */
[----:B------:R-:W-:-:S05]  /*0a10*/  IADD3 R12, P0, PT, R22, R23, RZ ;  /* 0x00000017160c7210 */ /* 0x000fca0007f1e0ff */
[----:B-1----:R-:W1:Y:S08]  /*0a20*/  LDC R13, c[0x0][0x3c8] ;  /* 0x0000f200ff0d7b82 */ /* 0x002e700000000800 */
[----:B0-----:R-:W0:Y:S01]  /*0a30*/  LDC.64 R16, c[0x0][0x3b0] ;  /* 0x0000ec00ff107b82 */ /* 0x001e220000000a00 */
[----:B--2---:R-:W-:-:S07]  /*0a40*/  IMAD.WIDE.U32 R24, R15, 0x4, R24 ;  /* 0x000000040f187825 */ /* 0x004fce00078e0018 */
[----:B------:R-:W2:Y:S01]  /*0a50*/  LDC.64 R28, c[0x0][0x3b8] ;  /* 0x0000ee00ff1c7b82 */ /* 0x000ea20000000a00 */
[----:B------:R-:W4:Y:S01]  /*0a60*/  LDG.E.CONSTANT R24, desc[UR6][R24.64] ;  /* 0x0000000618187981 */ /* 0x000f22000c1e9900 */
[----:B-1----:R-:W-:-:S04]  /*0a70*/  IMAD R15, R23, R13, R2 ;  /* 0x0000000d170f7224 */ /* 0x002fc800078e0202 */
[----:B0-----:R-:W-:Y:S01]  /*0a80*/  IMAD.WIDE R16, R15, 0x4, R16 ;  /* 0x000000040f107825 */ /* 0x001fe200078e0210 */
[----:B------:R-:W-:Y:S02]  /*0a90*/  IADD3.X R15, PT, PT, RZ, RZ, RZ, P0, !PT ;  /* 0x000000ffff0f7210 */ /* 0x000fe400007fe4ff */
[----:B---3--:R-:W-:-:S04]  /*0aa0*/  LEA R14, P0, R12, UR4, 0x2 ;  /* 0x000000040c0e7c11 */ /* 0x008fc8000f8010ff */
[----:B------:R-:W-:Y:S01]  /*0ab0*/  LEA.HI.X R15, R12, UR5, R15, 0x2, P0 ;  /* 0x000000050c0f7c11 */ /* 0x000fe200080f140f */
[----:B------:R-:W-:Y:S02]  /*0ac0*/  IMAD.WIDE R12, R13, 0x4, R16 ;  /* 0x000000040d0c7825 */ /* 0x000fe400078e0210 */
[----:B------:R-:W4:Y:S04]  /*0ad0*/  LDG.E.CONSTANT R16, desc[UR6][R16.64] ;  /* 0x0000000610107981 */ /* 0x000f28000c1e9900 */
[----:B------:R-:W3:Y:S04]  /*0ae0*/  LDG.E.CONSTANT R14, desc[UR6][R14.64+0x4] ;  /* 0x000004060e0e7981 */ /* 0x000ee8000c1e9900 */
[----:B------:R0:W3:Y:S02]  /*0af0*/  LDG.E.CONSTANT R12, desc[UR6][R12.64] ;  /* 0x000000060c0c7981 */ /* 0x0000e4000c1e9900 */
[----:B0-----:R-:W-:-:S04]  /*0b00*/  IMAD.IADD R13, R4, 0x1, R23 ;  /* 0x00000001040d7824 */ /* 0x001fc800078e0217 */
[----:B--2---:R-:W-:Y:S01]  /*0b10*/  IMAD.WIDE R28, R13, 0x4, R28 ;  /* 0x000000040d1c7825 */ /* 0x004fe200078e021c */
[----:B------:R-:W-:-:S03]  /*0b20*/  IADD3 R23, PT, PT, R23, 0x2, RZ ;  /* 0x0000000217177810 */ /* 0x000fc60007ffe0ff */
[----:B----4-:R-:W-:-:S04]  /*0b30*/  FFMA R26, R24, R16, R27 ;  /* 0x00000010181a7223 */ /* 0x010fc8000000001b */
[----:B---3--:R-:W-:Y:S01]  /*0b40*/  FFMA R27, R14, R12, R26 ;  /* 0x0000000c0e1b7223 */ /* 0x008fe2000000001a */
[----:B------:R2:W-:Y:S04]  /*0b50*/  STG.E desc[UR6][R28.64], R26 ;  /* 0x0000001a1c007986 */ /* 0x0005e8000c101906 */
[----:B------:R2:W-:Y:S02]  /*0b60*/  STG.E desc[UR6][R28.64+0x4], R27 ;  /* 0x0000041b1c007986 */ /* 0x0005e4000c101906 */
.L_x_46:
[----:B------:R-:W-:Y:S05]  /*0b70*/  BRA.U !UP0, `(.L_x_44) ;  /* 0x0000000108387547 */ /* 0x000fea000b800000 */
[----:B------:R-:W3:Y:S01]  /*0b80*/  LDC.64 R14, c[0x0][0x3a8] ;  /* 0x0000ea00ff0e7b82 */ /* 0x000ee20000000a00 */
[----:B------:R-:W4:Y:S01]  /*0b90*/  LDCU UR4, c[0x0][0x3c8] ;  /* 0x00007900ff0477ac */ /* 0x000f220008000800 */
[----:B01----:R-:W-:-:S06]  /*0ba0*/  IMAD.IADD R17, R22, 0x1, R23 ;  /* 0x0000000116117824 */ /* 0x003fcc00078e0217 */
[----:B------:R-:W0:Y:S01]  /*0bb0*/  LDC.64 R12, c[0x0][0x3b0] ;  /* 0x0000ec00ff0c7b82 */ /* 0x000e220000000a00 */
[----:B----4-:R-:W-:Y:S02]  /*0bc0*/  IMAD R25, R23, UR4, R2 ;  /* 0x0000000417197c24 */ /* 0x010fe4000f8e0202 */
[----:B---3--:R-:W-:-:S05]  /*0bd0*/  IMAD.WIDE.U32 R14, R17, 0x4, R14 ;  /* 0x00000004110e7825 */ /* 0x008fca00078e000e */
[----:B------:R-:W1:Y:S01]  /*0be0*/  LDC.64 R16, c[0x0][0x3b8] ;  /* 0x0000ee00ff107b82 */ /* 0x000e620000000a00 */
[----:B------:R-:W2:Y:S01]  /*0bf0*/  LDG.E.CONSTANT R14, desc[UR6][R14.64] ;  /* 0x000000060e0e7981 */ /* 0x000ea2000c1e9900 */
[----:B0-----:R-:W-:-:S06]  /*0c00*/  IMAD.WIDE R12, R25, 0x4, R12 ;  /* 0x00000004190c7825 */ /* 0x001fcc00078e020c */
[----:B------:R-:W2:Y:S01]  /*0c10*/  LDG.E.CONSTANT R12, desc[UR6][R12.64] ;  /* 0x000000060c0c7981 */ /* 0x000ea2000c1e9900 */
[----:B------:R-:W-:-:S05]  /*0c20*/  IADD3 R23, PT, PT, R4, R23, RZ ;  /* 0x0000001704177210 */ /* 0x000fca0007ffe0ff */
[----:B-1----:R-:W-:-:S04]  /*0c30*/  IMAD.WIDE R16, R23, 0x4, R16 ;  /* 0x0000000417107825 */ /* 0x002fc800078e0210 */
[----:B--2---:R-:W-:-:S05]  /*0c40*/  FFMA R27, R14, R12, R27 ;  /* 0x0000000c0e1b7223 */ /* 0x004fca000000001b */
[----:B------:R3:W-:Y:S02]  /*0c50*/  STG.E desc[UR6][R16.64], R27 ;  /* 0x0000001b10007986 */ /* 0x0007e4000c101906 */
.L_x_44:
[----:B------:R-:W-:Y:S01]  /*0c60*/  SHF.R.U32.HI R12, RZ, 0x2, R19 ;  /* 0x00000002ff0c7819 */ /* 0x000fe20000011613 */
[----:B------:R-:W-:Y:S01]  /*0c70*/  IMAD.SHL.U32 R14, R21, 0x10, RZ ;  /* 0x00000010150e7824 */ /* 0x000fe200078e00ff */
[----:B01-3--:R-:W0:Y:S01]  /*0c80*/  LDC R16, c[0x0][0x3c4] ;  /* 0x0000f100ff107b82 */ /* 0x00be220000000800 */
[----:B------:R-:W-:Y:S01]  /*0c90*/  VIADD R18, R18, 0x587c5 ;  /* 0x000587c512127836 */ /* 0x000fe20000000000 */
[----:B------:R-:W-:Y:S01]  /*0ca0*/  LOP3.LUT R12, R12, R19, RZ, 0x3c, !PT ;  /* 0x000000130c0c7212 */ /* 0x000fe200078e3cff */
[----:B------:R-:W-:Y:S02]  /*0cb0*/  IMAD.MOV.U32 R15, RZ, RZ, 0x2f800000 ;  /* 0x2f800000ff0f7424 */ /* 0x000fe400078e00ff */
[----:B------:R-:W-:Y:S01]  /*0cc0*/  HFMA2 R19, -RZ, RZ, 0, 0 ;  /* 0x00000000ff137431 */ /* 0x000fe200000001ff */
[----:B------:R-:W-:Y:S01]  /*0cd0*/  BSSY.RECONVERGENT B3, `(.L_x_47) ;  /* 0x0000013000037945 */ /* 0x000fe20003800200 */
[----:B------:R-:W-:-:S04]  /*0ce0*/  SHF.L.U32 R13, R12, 0x1, RZ ;  /* 0x000000010c0d7819 */ /* 0x000fc800000006ff */
[----:B------:R-:W-:-:S04]  /*0cf0*/  LOP3.LUT R13, R21, R14, R13, 0x96, !PT ;  /* 0x0000000e150d7212 */ /* 0x000fc800078e960d */
[----:B------:R-:W-:Y:S02]  /*0d00*/  LOP3.LUT R17, R13, R12, RZ, 0x3c, !PT ;  /* 0x0000000c0d117212 */ /* 0x000fe400078e3cff */
[----:B------:R-:W1:Y:S02]  /*0d10*/  LDC.64 R12, c[0x0][0x3b8] ;  /* 0x0000ee00ff0c7b82 */ /* 0x000e640000000a00 */
[----:B------:R-:W-:-:S04]  /*0d20*/  IADD3 R14, PT, PT, R17, R18, RZ ;  /* 0x00000012110e7210 */ /* 0x000fc80007ffe0ff */
[----:B------:R-:W-:-:S05]  /*0d30*/  I2FP.F32.U32 R14, R14 ;  /* 0x0000000e000e7245 */ /* 0x000fca0000201000 */
[----:B------:R-:W-:-:S04]  /*0d40*/  FFMA R14, R14, R15, 1.1641532182693481445e-10 ;  /* 0x2f0000000e0e7423 */ /* 0x000fc8000000000f */
[----:B--2---:R-:W-:-:S07]  /*0d50*/  FMUL R27, R14, R27 ;  /* 0x0000001b0e1b7220 */ /* 0x004fce0000400000 */
.L_x_49:
[----:B------:R-:W-:-:S05]  /*0d60*/  IADD3 R15, PT, PT, R4, R19, RZ ;  /* 0x00000013040f7210 */ /* 0x000fca0007ffe0ff */
[----:B-1----:R-:W-:-:S06]  /*0d70*/  IMAD.WIDE R14, R15, 0x4, R12 ;  /* 0x000000040f0e7825 */ /* 0x002fcc00078e020c */
[----:B------:R-:W2:Y:S02]  /*0d80*/  LDG.E R14, desc[UR6][R14.64] ;  /* 0x000000060e0e7981 */ /* 0x000ea4000c1e1900 */
[----:B--2---:R-:W-:-:S13]  /*0d90*/  FSETP.GEU.AND P0, PT, R27, R14, PT ;  /* 0x0000000e1b00720b */ /* 0x004fda0003f0e000 */
[----:B------:R-:W-:Y:S05]  /*0da0*/  @!P0 BRA `(.L_x_48) ;  /* 0x0000000000148947 */ /* 0x000fea0003800000 */
[----:B------:R-:W1:Y:S01]  /*0db0*/  LDCU UR4, c[0x0][0x3c4] ;  /* 0x00007880ff0477ac */ /* 0x000e620008000800 */
[----:B------:R-:W-:-:S05]  /*0dc0*/  VIADD R19, R19, 0x1 ;  /* 0x0000000113137836 */ /* 0x000fca0000000000 */
[----:B-1----:R-:W-:-:S13]  /*0dd0*/  ISETP.NE.AND P0, PT, R19, UR4, PT ;  /* 0x0000000413007c0c */ /* 0x002fda000bf05270 */
[----:B------:R-:W-:Y:S05]  /*0de0*/  @P0 BRA `(.L_x_49) ;  /* 0xfffffffc00dc0947 */ /* 0x000fea000383ffff */
[----:B0-----:R-:W-:-:S07]  /*0df0*/  MOV R19, R16 ;  /* 0x0000001000137202 */ /* 0x001fce0000000f00 */
.L_x_48:
[----:B------:R-:W-:Y:S05]  /*0e00*/  BSYNC.RECONVERGENT B3 ;  /* 0x0000000000037941 */ /* 0x000fea0003800200 */
.L_x_47:
[----:B------:R-:W1:Y:S01]  /*0e10*/  LDCU UR4, c[0x0][0x3c4] ;  /* 0x00007880ff0477ac */ /* 0x000e620008000800 */
[----:B------:R-:W2:Y:S01]  /*0e20*/  LDC.64 R12, c[0x0][0x398] ;  /* 0x0000e600ff0c7b82 */ /* 0x000ea20000000a00 */
[C---:B------:R-:W-:Y:S01]  /*0e30*/  IADD3 R15, PT, PT, R19.reuse, -0x1, RZ ;  /* 0xffffffff130f7810 */ /* 0x040fe20007ffe0ff */
[----:B------:R-:W3:Y:S01]  /*0e40*/  LDCU UR5, c[0x0][0x3c8] ;  /* 0x00007900ff0577ac */ /* 0x000ee20008000800 */
[----:B-1----:R-:W-:-:S13]  /*0e50*/  ISETP.NE.AND P0, PT, R19, UR4, PT ;  /* 0x0000000413007c0c */ /* 0x002fda000bf05270 */
[----:B------:R-:W-:-:S04]  /*0e60*/  @P0 IMAD.MOV R15, RZ, RZ, R19 ;  /* 0x000000ffff0f0224 */ /* 0x000fc800078e0213 */
[----:B---3--:R-:W-:-:S04]  /*0e70*/  IMAD R15, R15, UR5, R2 ;  /* 0x000000050f0f7c24 */ /* 0x008fc8000f8e0202 */
[----:B--2---:R-:W-:-:S05]  /*0e80*/  IMAD.WIDE R12, R15, 0x4, R12 ;  /* 0x000000040f0c7825 */ /* 0x004fca00078e020c */
[----:B------:R-:W2:Y:S01]  /*0e90*/  LDG.E R14, desc[UR6][R12.64] ;  /* 0x000000060c0e7981 */ /* 0x000ea2000c1e1900 */
[----:B------:R-:W-:Y:S01]  /*0ea0*/  MOV R19, R20 ;  /* 0x0000001400137202 */ /* 0x000fe20000000f00 */
[----:B------:R-:W-:Y:S01]  /*0eb0*/  IMAD.MOV.U32 R20, RZ, RZ, R10 ;  /* 0x000000ffff147224 */ /* 0x000fe200078e000a */
[----:B------:R-:W-:Y:S02]  /*0ec0*/  MOV R10, R11 ;  /* 0x0000000b000a7202 */ /* 0x000fe40000000f00 */
[----:B------:R-:W-:Y:S01]  /*0ed0*/  MOV R11, R21 ;  /* 0x00000015000b7202 */ /* 0x000fe20000000f00 */
[----:B------:R-:W-:Y:S01]  /*0ee0*/  IMAD.MOV.U32 R21, RZ, RZ, R17 ;  /* 0x000000ffff157224 */ /* 0x000fe200078e0011 */
[----:B--2---:R-:W-:-:S05]  /*0ef0*/  IADD3 R15, PT, PT, R14, 0x1, RZ ;  /* 0x000000010e0f7810 */ /* 0x004fca0007ffe0ff */
[----:B------:R1:W-:Y:S02]  /*0f00*/  STG.E desc[UR6][R12.64], R15 ;  /* 0x0000000f0c007986 */ /* 0x0003e4000c101906 */
.L_x_41:
[----:B------:R-:W-:Y:S05]  /*0f10*/  BSYNC.RECONVERGENT B2 ;  /* 0x0000000000027941 */ /* 0x000fea0003800200 */
.L_x_40:
[----:B------:R-:W-:-:S04]  /*0f20*/  IADD3 R8, PT, PT, R8, 0x1, RZ ;  /* 0x0000000108087810 */ /* 0x000fc80007ffe0ff */
[----:B------:R-:W-:-:S13]  /*0f30*/  ISETP.NE.AND P0, PT, R8, R0, PT ;  /* 0x000000000800720c */ /* 0x000fda0003f05270 */
[----:B------:R-:W-:Y:S05]  /*0f40*/  @P0 BRA `(.L_x_50) ;  /* 0xfffffff000cc0947 */ /* 0x000fea000383ffff */
[----:B------:R-:W-:Y:S05]  /*0f50*/  BSYNC.RECONVERGENT B1 ;  /* 0x0000000000017941 */ /* 0x000fea0003800200 */
.L_x_39:
[----:B------:R-:W-:Y:S05]  /*0f60*/  BRA `(.L_x_37) ;  /* 0x0000000400047947 */ /* 0x000fea0003800000 */
.L_x_38:
[C---:B------:R-:W-:Y:S01]  /*0f70*/  ISETP.GE.U32.AND P0, PT, R0.reuse, 0x4, PT ;  /* 0x000000040000780c */ /* 0x040fe20003f06070 */
[----:B------:R-:W-:Y:S01]  /*0f80*/  BSSY.RECONVERGENT B1, `(.L_x_51) ;  /* 0x0000029000017945 */ /* 0x000fe20003800200 */
[----:B------:R-:W-:Y:S01]  /*0f90*/  HFMA2 R8, -RZ, RZ, 0, 0 ;  /* 0x00000000ff087431 */ /* 0x000fe200000001ff */
[----:B------:R-:W-:-:S10]  /*0fa0*/  LOP3.LUT R6, R0, 0x3, RZ, 0xc0, !PT ;  /* 0x0000000300067812 */ /* 0x000fd400078ec0ff */
[----:B------:R-:W-:Y:S05]  /*0fb0*/  @!P0 BRA `(.L_x_52) ;  /* 0x0000000000948947 */ /* 0x000fea0003800000 */
[----:B------:R-:W0:Y:S01]  /*0fc0*/  LDC R8, c[0x0][0x3c8] ;  /* 0x0000f200ff087b82 */ /* 0x000e220000000800 */
[----:B------:R-:W-:-:S07]  /*0fd0*/  ISETP.NE.AND P0, PT, R7, RZ, PT ;  /* 0x000000ff0700720c */ /* 0x000fce0003f05270 */
[----:B------:R-:W1:Y:S08]  /*0fe0*/  LDC.64 R10, c[0x0][0x398] ;  /* 0x0000e600ff0a7b82 */ /* 0x000e700000000a00 */
[----:B------:R-:W2:Y:S01]  /*0ff0*/  LDC.64 R4, c[0x0][0x390] ;  /* 0x0000e400ff047b82 */ /* 0x000ea20000000a00 */
[----:B0-----:R-:W-:Y:S02]  /*1000*/  SEL R7, R8, RZ, !P0 ;  /* 0x000000ff08077207 */ /* 0x001fe40004000000 */
[----:B------:R-:W-:-:S03]  /*1010*/  LOP3.LUT R8, R0, 0x7ffffffc, RZ, 0xc0, !PT ;  /* 0x7ffffffc00087812 */ /* 0x000fc600078ec0ff */
[----:B------:R-:W-:-:S04]  /*1020*/  IMAD.IADD R7, R2, 0x1, -R7 ;  /* 0x0000000102077824 */ /* 0x000fc800078e0a07 */
[----:B-1----:R-:W-:Y:S01]  /*1030*/  IMAD.WIDE R10, R7, 0x4, R10 ;  /* 0x00000004070a7825 */ /* 0x002fe200078e020a */
[----:B------:R-:W-:-:S07]  /*1040*/  MOV R7, RZ ;  /* 0x000000ff00077202 */ /* 0x000fce0000000f00 */
.L_x_55:
[----:B-----5:R-:W-:-:S05]  /*1050*/  IADD3 R13, PT, PT, R3, R7, RZ ;  /* 0x00000007030d7210 */ /* 0x020fca0007ffe0ff */
[----:B--2---:R-:W-:-:S05]  /*1060*/  IMAD.WIDE R12, R13, 0x4, R4 ;  /* 0x000000040d0c7825 */ /* 0x004fca00078e0204 */
[----:B01----:R-:W2:Y:S04]  /*1070*/  LDG.E.CONSTANT R9, desc[UR6][R12.64] ;  /* 0x000000060c097981 */ /* 0x003ea8000c1e9900 */
[----:B------:R-:W3:Y:S01]  /*1080*/  LDG.E.CONSTANT R14, desc[UR6][R12.64+0x4] ;  /* 0x000004060c0e7981 */ /* 0x000ee2000c1e9900 */
[----:B--2---:R-:W-:-:S13]  /*1090*/  ISETP.GE.AND P1, PT, R9, RZ, PT ;  /* 0x000000ff0900720c */ /* 0x004fda0003f26270 */
[----:B------:R-:W2:Y:S01]  /*10a0*/  @P1 LDG.E R9, desc[UR6][R10.64] ;  /* 0x000000060a091981 */ /* 0x000ea2000c1e1900 */
[----:B---3--:R-:W-:-:S03]  /*10b0*/  ISETP.GE.AND P0, PT, R14, RZ, PT ;  /* 0x000000ff0e00720c */ /* 0x008fc60003f06270 */
[----:B------:R-:W3:Y:S01]  /*10c0*/  LDG.E.CONSTANT R14, desc[UR6][R12.64+0x8] ;  /* 0x000008060c0e7981 */ /* 0x000ee2000c1e9900 */
[----:B--2---:R-:W-:-:S05]  /*10d0*/  @P1 VIADD R9, R9, 0x1 ;  /* 0x0000000109091836 */ /* 0x004fca0000000000 */
[----:B------:R0:W-:Y:S04]  /*10e0*/  @P1 STG.E desc[UR6][R10.64], R9 ;  /* 0x000000090a001986 */ /* 0x0001e8000c101906 */
[----:B------:R-:W2:Y:S01]  /*10f0*/  @P0 LDG.E R15, desc[UR6][R10.64] ;  /* 0x000000060a0f0981 */ /* 0x000ea2000c1e1900 */
[----:B---3--:R-:W-:-:S03]  /*1100*/  ISETP.GE.AND P1, PT, R14, RZ, PT ;  /* 0x000000ff0e00720c */ /* 0x008fc60003f26270 */
[----:B------:R-:W3:Y:S01]  /*1110*/  LDG.E.CONSTANT R14, desc[UR6][R12.64+0xc] ;  /* 0x00000c060c0e7981 */ /* 0x000ee2000c1e9900 */
[----:B--2---:R-:W-:-:S05]  /*1120*/  @P0 IADD3 R15, PT, PT, R15, 0x1, RZ ;  /* 0x000000010f0f0810 */ /* 0x004fca0007ffe0ff */
[----:B------:R0:W-:Y:S04]  /*1130*/  @P0 STG.E desc[UR6][R10.64], R15 ;  /* 0x0000000f0a000986 */ /* 0x0001e8000c101906 */
[----:B------:R-:W2:Y:S01]  /*1140*/  @P1 LDG.E R17, desc[UR6][R10.64] ;  /* 0x000000060a111981 */ /* 0x000ea2000c1e1900 */
[----:B---3--:R-:W-:Y:S01]  /*1150*/  ISETP.GE.AND P0, PT, R14, RZ, PT ;  /* 0x000000ff0e00720c */ /* 0x008fe20003f06270 */
[----:B------:R-:W-:Y:S01]  /*1160*/  VIADD R7, R7, 0x4 ;  /* 0x0000000407077836 */ /* 0x000fe20000000000 */
[----:B------:R-:W-:Y:S01]  /*1170*/  BSSY.RECONVERGENT B2, `(.L_x_53) ;  /* 0x0000008000027945 */ /* 0x000fe20003800200 */
[----:B--2---:R-:W-:-:S05]  /*1180*/  @P1 IADD3 R17, PT, PT, R17, 0x1, RZ ;  /* 0x0000000111111810 */ /* 0x004fca0007ffe0ff */
[----:B------:R0:W-:Y:S01]  /*1190*/  @P1 STG.E desc[UR6][R10.64], R17 ;  /* 0x000000110a001986 */ /* 0x0001e2000c101906 */
[----:B------:R-:W-:-:S04]  /*11a0*/  ISETP.NE.AND P1, PT, R7, R8, PT ;  /* 0x000000080700720c */ /* 0x000fc80003f25270 */
[----:B------:R-:W-:Y:S09]  /*11b0*/  @!P0 BRA `(.L_x_54) ;  /* 0x00000000000c8947 */ /* 0x000ff20003800000 */
[----:B0-----:R-:W2:Y:S02]  /*11c0*/  LDG.E R9, desc[UR6][R10.64] ;  /* 0x000000060a097981 */ /* 0x001ea4000c1e1900 */
[----:B--2---:R-:W-:-:S05]  /*11d0*/  IADD3 R9, PT, PT, R9, 0x1, RZ ;  /* 0x0000000109097810 */ /* 0x004fca0007ffe0ff */
[----:B------:R1:W-:Y:S02]  /*11e0*/  STG.E desc[UR6][R10.64], R9 ;  /* 0x000000090a007986 */ /* 0x0003e4000c101906 */
.L_x_54:
[----:B------:R-:W-:Y:S05]  /*11f0*/  BSYNC.RECONVERGENT B2 ;  /* 0x0000000000027941 */ /* 0x000fea0003800200 */
.L_x_53:
[----:B------:R-:W-:Y:S05]  /*1200*/  @P1 BRA `(.L_x_55) ;  /* 0xfffffffc00901947 */ /* 0x000fea000383ffff */
.L_x_52:
[----:B------:R-:W-:Y:S05]  /*1210*/  BSYNC.RECONVERGENT B1 ;  /* 0x0000000000017941 */ /* 0x000fea0003800200 */
.L_x_51:
[----:B------:R-:W-:-:S13]  /*1220*/  ISETP.NE.AND P0, PT, R6, RZ, PT ;  /* 0x000000ff0600720c */ /* 0x000fda0003f05270 */
[----:B------:R-:W-:Y:S05]  /*1230*/  @!P0 BRA `(.L_x_37) ;  /* 0x0000000000508947 */ /* 0x000fea0003800000 */
[----:B------:R-:W2:Y:S01]  /*1240*/  LDCU UR5, c[0x0][0x3c4] ;  /* 0x00007880ff0577ac */ /* 0x000ea20008000800 */
[----:B01----:R-:W0:Y:S01]  /*1250*/  LDC.64 R10, c[0x0][0x398] ;  /* 0x0000e600ff0a7b82 */ /* 0x003e220000000a00 */
[----:B------:R-:W-:Y:S01]  /*1260*/  IMAD.MOV.U32 R7, RZ, RZ, RZ ;  /* 0x000000ffff077224 */ /* 0x000fe200078e00ff */
[----:B------:R-:W1:Y:S06]  /*1270*/  LDCU UR4, c[0x0][0x3c8] ;  /* 0x00007900ff0477ac */ /* 0x000e6c0008000800 */
[----:B------:R-:W3:Y:S01]  /*1280*/  LDC.64 R4, c[0x0][0x390] ;  /* 0x0000e400ff047b82 */ /* 0x000ee20000000a00 */
[----:B--2---:R-:W-:-:S04]  /*1290*/  UISETP.NE.AND UP0, UPT, UR5, URZ, UPT ;  /* 0x000000ff0500728c */ /* 0x004fc8000bf05270 */
[----:B-1----:R-:W-:-:S06]  /*12a0*/  USEL UR4, UR4, URZ, !UP0 ;  /* 0x000000ff04047287 */ /* 0x002fcc000c000000 */
[----:B------:R-:W-:-:S05]  /*12b0*/  IADD3 R13, PT, PT, R2, -UR4, RZ ;  /* 0x80000004020d7c10 */ /* 0x000fca000fffe0ff */
[----:B0-----:R-:W-:-:S07]  /*12c0*/  IMAD.WIDE R12, R13, 0x4, R10 ;  /* 0x000000040d0c7825 */ /* 0x001fce00078e020a */
.L_x_56:
[----:B-----5:R-:W-:-:S05]  /*12d0*/  IADD3 R11, PT, PT, R3, R8, RZ ;  /* 0x00000008030b7210 */ /* 0x020fca0007ffe0ff */
[----:B---3--:R-:W-:-:S06]  /*12e0*/  IMAD.WIDE R10, R11, 0x4, R4 ;  /* 0x000000040b0a7825 */ /* 0x008fcc00078e0204 */
[----:B------:R-:W2:Y:S02]  /*12f0*/  LDG.E.CONSTANT R10, desc[UR6][R10.64] ;  /* 0x000000060a0a7981 */ /* 0x000ea4000c1e9900 */
[----:B--2---:R-:W-:-:S13]  /*1300*/  ISETP.GE.AND P0, PT, R10, RZ, PT ;  /* 0x000000ff0a00720c */ /* 0x004fda0003f06270 */
[----:B------:R-:W2:Y:S01]  /*1310*/  @P0 LDG.E R9, desc[UR6][R12.64] ;  /* 0x000000060c090981 */ /* 0x000ea2000c1e1900 */
[----:B------:R-:W-:Y:S01]  /*1320*/  VIADD R7, R7, 0x1 ;  /* 0x0000000107077836 */ /* 0x000fe20000000000 */
[----:B------:R-:W-:Y:S02]  /*1330*/  IADD3 R8, PT, PT, R8, 0x1, RZ ;  /* 0x0000000108087810 */ /* 0x000fe40007ffe0ff */
[----:B--2---:R-:W-:-:S05]  /*1340*/  @P0 IADD3 R9, PT, PT, R9, 0x1, RZ ;  /* 0x0000000109090810 */ /* 0x004fca0007ffe0ff */
[----:B------:R2:W-:Y:S01]  /*1350*/  @P0 STG.E desc[UR6][R12.64], R9 ;  /* 0x000000090c000986 */ /* 0x0005e2000c101906 */
[----:B------:R-:W-:-:S13]  /*1360*/  ISETP.NE.AND P0, PT, R7, R6, PT ;  /* 0x000000060700720c */ /* 0x000fda0003f05270 */
[----:B--2---:R-:W-:Y:S05]  /*1370*/  @P0 BRA `(.L_x_56) ;  /* 0xfffffffc00d40947 */ /* 0x004fea000383ffff */
.L_x_37:
[----:B------:R-:W-:Y:S05]  /*1380*/  BSYNC.RECONVERGENT B0 ;  /* 0x0000000000007941 */ /* 0x000fea0003800200 */
.L_x_36:
[----:B------:R-:W2:Y:S02]  /*1390*/  LDC.64 R4, c[0x0][0x3a0] ;  /* 0x0000e800ff047b82 */ /* 0x000ea40000000a00 */
[----:B--2--5:R-:W-:-:S05]  /*13a0*/  IMAD.WIDE R2, R2, 0x4, R4 ;  /* 0x0000000402027825 */ /* 0x024fca00078e0204 */
[----:B------:R-:W2:Y:S02]  /*13b0*/  LDG.E R5, desc[UR6][R2.64] ;  /* 0x0000000602057981 */ /* 0x000ea4000c1e1900 */
[----:B--2---:R-:W-:-:S05]  /*13c0*/  IADD3 R5, PT, PT, R0, R5, RZ ;  /* 0x0000000500057210 */ /* 0x004fca0007ffe0ff */
[----:B------:R-:W-:Y:S01]  /*13d0*/  STG.E desc[UR6][R2.64], R5 ;  /* 0x0000000502007986 */ /* 0x000fe2000c101906 */
[----:B------:R-:W-:Y:S05]  /*13e0*/  EXIT ;  /* 0x000000000000794d */ /* 0x000fea0003800000 */
.L_x_57:
        /* <DEDUP_REMOVED lines=9> */
.L_x_116:


//--------------------- .text.drawLatentVariablesForTestingQuick --------------------------
	.section	.text.drawLatentVariablesForTestingQuick,"ax",@progbits
	.align	128
        .global         drawLatentVariablesForTestingQuick
        .type           drawLatentVariablesForTestingQuick,@function
        .size           drawLatentVariablesForTestingQuick,(.L_x_117 - drawLatentVariablesForTestingQuick)
        .other          drawLatentVariablesForTestingQuick,@"STO_CUDA_ENTRY STV_DEFAULT"
drawLatentVariablesForTestingQuick:
.text.drawLatentVariablesForTestingQuick:
        /* <DEDUP_REMOVED lines=22> */
[----:B------:R-:W-:Y:S01]  /*0160*/  HFMA2 R9, -RZ, RZ, -178.125, -3742 ;  /* 0xd991eb4fff097431 */ /* 0x000fe200000001ff */
[C---:B------:R-:W-:Y:S01]  /*0170*/  ISETP.GT.AND P0, PT, R2.reuse, -0x1, PT ;  /* 0xffffffff0200780c */ /* 0x040fe20003f04270 */
[----:B------:R-:W-:Y:S01]  /*0180*/  IMAD R4, R11, R7, RZ ;  /* 0x000000070b047224 */ /* 0x000fe200078e02ff */
[----:B------:R-:W-:Y:S01]  /*0190*/  LOP3.LUT R8, R2, 0xaad26b49, RZ, 0x3c, !PT ;  /* 0xaad26b4902087812 */ /* 0x000fe200078e3cff */
[----:B------:R-:W-:Y:S01]  /*01a0*/  BSSY.RECONVERGENT B1, `(.L_x_61) ;  /* 0x00000e6000017945 */ /* 0x000fe20003800200 */
[C---:B------:R-:W-:Y:S02]  /*01b0*/  LOP3.LUT R6, R7.reuse, 0x7ffffff8, RZ, 0xc0, !PT ;  /* 0x7ffffff807067812 */ /* 0x040fe400078ec0ff */
[----:B------:R-:W-:Y:S01]  /*01c0*/  LOP3.LUT R5, R7, 0x7, RZ, 0xc0, !PT ;  /* 0x0000000707057812 */ /* 0x000fe200078ec0ff */
[----:B------:R-:W-:Y:S01]  /*01d0*/  IMAD R24, R8, 0x4182bed5, RZ ;  /* 0x4182bed508187824 */ /* 0x000fe200078e02ff */
[----:B------:R-:W-:Y:S01]  /*01e0*/  IADD3 R7, PT, PT, -R6, RZ, RZ ;  /* 0x000000ff06077210 */ /* 0x000fe20007ffe1ff */
[----:B------:R-:W-:Y:S01]  /*01f0*/  IMAD.MOV.U32 R8, RZ, RZ, RZ ;  /* 0x000000ffff087224 */ /* 0x000fe200078e00ff */
[----:B------:R-:W-:-:S02]  /*0200*/  SEL R11, R9, 0x8bf16996, P0 ;  /* 0x8bf16996090b7807 */ /* 0x000fc40000000000 */
[C---:B------:R-:W-:Y:S02]  /*0210*/  IADD3 R12, PT, PT, R24.reuse, 0x75bcd15, RZ ;  /* 0x075bcd15180c7810 */ /* 0x040fe40007ffe0ff */
[C---:B------:R-:W-:Y:S01]  /*0220*/  LOP3.LUT R10, R11.reuse, 0x5491333, RZ, 0x3c, !PT ;  /* 0x054913330b0a7812 */ /* 0x040fe200078e3cff */
[C---:B------:R-:W-:Y:S01]  /*0230*/  VIADD R9, R11.reuse, 0x1f123bb5 ;  /* 0x1f123bb50b097836 */ /* 0x040fe20000000000 */
[----:B------:R-:W-:Y:S02]  /*0240*/  IADD3 R11, PT, PT, R11, 0x64f0c9, R24 ;  /* 0x0064f0c90b0b7810 */ /* 0x000fe40007ffe018 */
[C---:B------:R-:W-:Y:S01]  /*0250*/  LOP3.LUT R13, R24.reuse, 0x159a55e5, RZ, 0x3c, !PT ;  /* 0x159a55e5180d7812 */ /* 0x040fe200078e3cff */
[----:B------:R-:W-:-:S07]  /*0260*/  VIADD R24, R24, 0x583f19 ;  /* 0x00583f1918187836 */ /* 0x000fce0000000000 */
.L_x_72:
[----:B0-----:R-:W0:Y:S01]  /*0270*/  LDC.64 R14, c[0x0][0x390] ;  /* 0x0000e400ff0e7b82 */ /* 0x001e220000000a00 */
[----:B-----5:R-:W-:-:S05]  /*0280*/  IADD3 R17, PT, PT, R3, R8, RZ ;  /* 0x0000000803117210 */ /* 0x020fca0007ffe0ff */
[----:B0-----:R-:W-:-:S06]  /*0290*/  IMAD.WIDE R14, R17, 0x4, R14 ;  /* 0x00000004110e7825 */ /* 0x001fcc00078e020e */
[----:B------:R-:W2:Y:S01]  /*02a0*/  LDG.E.CONSTANT R14, desc[UR8][R14.64] ;  /* 0x000000080e0e7981 */ /* 0x000ea2000c1e9900 */
[----:B------:R-:W-:Y:S01]  /*02b0*/  BSSY.RECONVERGENT B2, `(.L_x_62) ;  /* 0x00000d1000027945 */ /* 0x000fe20003800200 */
[----:B--2---:R-:W-:-:S13]  /*02c0*/  ISETP.GE.AND P0, PT, R14, RZ, PT ;  /* 0x000000ff0e00720c */ /* 0x004fda0003f06270 */
[----:B------:R-:W-:Y:S05]  /*02d0*/  @!P0 BRA `(.L_x_63) ;  /* 0x0000000c00388947 */ /* 0x000fea0003800000 */
[----:B------:R-:W0:Y:S01]  /*02e0*/  LDCU UR7, c[0x0][0x3bc] ;  /* 0x00007780ff0777ac */ /* 0x000e220008000800 */
[----:B------:R-:W-:Y:S01]  /*02f0*/  CS2R R16, SRZ ;  /* 0x0000000000107805 */ /* 0x000fe2000001ff00 */
[----:B0-----:R-:W-:Y:S02]  /*0300*/  UISETP.GE.U32.AND UP0, UPT, UR7, 0x8, UPT ;  /* 0x000000080700788c */ /* 0x001fe4000bf06070 */
[----:B------:R-:W-:-:S07]  /*0310*/  IMAD R25, R14, UR7, RZ ;  /* 0x000000070e197c24 */ /* 0x000fce000f8e02ff */
[----:B------:R-:W-:Y:S05]  /*0320*/  BRA.U !UP0, `(.L_x_64) ;  /* 0x0000000508007547 */ /* 0x000fea000b800000 */
[----:B------:R-:W0:Y:S01]  /*0330*/  S2UR UR5, SR_CgaCtaId ;  /* 0x00000000000579c3 */ /* 0x000e220000008800 */
[----:B------:R-:W-:Y:S01]  /*0340*/  UMOV UR4, 0x400 ;  /* 0x0000040000047882 */ /* 0x000fe20000000000 */
[----:B------:R-:W-:Y:S01]  /*0350*/  IMAD.MOV.U32 R16, RZ, RZ, RZ ;  /* 0x000000ffff107224 */ /* 0x000fe200078e00ff */
[----:B------:R-:W-:Y:S01]  /*0360*/  MOV R28, R7 ;  /* 0x00000007001c7202 */ /* 0x000fe20000000f00 */
[----:B------:R-:W-:-:S04]  /*0370*/  IMAD.MOV.U32 R26, RZ, RZ, R2 ;  /* 0x000000ffff1a7224 */ /* 0x000fc800078e0002 */
[----:B------:R-:W1:Y:S01]  /*0380*/  LDC.64 R14, c[0x0][0x3a8] ;  /* 0x0000ea00ff0e7b82 */ /* 0x000e620000000a00 */
[----:B0-----:R-:W-:-:S06]  /*0390*/  ULEA UR4, UR5, UR4, 0x18 ;  /* 0x0000000405047291 */ /* 0x001fcc000f8ec0ff */
[----:B------:R-:W-:Y:S01]  /*03a0*/  LEA R27, R4, UR4, 0x2 ;  /* 0x00000004041b7c11 */ /* 0x000fe2000f8e10ff */
[----:B-1----:R-:W-:-:S04]  /*03b0*/  IMAD.WIDE.U32 R14, R25, 0x4, R14 ;  /* 0x00000004190e7825 */ /* 0x002fc800078e000e */
[----:B------:R-:W-:Y:S01]  /*03c0*/  VIADD R27, R27, 0x10 ;  /* 0x000000101b1b7836 */ /* 0x000fe20000000000 */
[----:B------:R-:W-:-:S04]  /*03d0*/  IADD3 R18, P0, PT, R14, 0x10, RZ ;  /* 0x000000100e127810 */ /* 0x000fc80007f1e0ff */
[----:B------:R-:W-:-:S09]  /*03e0*/  IADD3.X R17, PT, PT, RZ, R15, RZ, P0, !PT ;  /* 0x0000000fff117210 */ /* 0x000fd200007fe4ff */
.L_x_65:
[----:B------:R-:W0:Y:S01]  /*03f0*/  LDC.64 R22, c[0x0][0x3b0] ;  /* 0x0000ec00ff167b82 */ /* 0x000e220000000a00 */
[----:B------:R-:W-:Y:S01]  /*0400*/  MOV R14, R18 ;  /* 0x00000012000e7202 */ /* 0x000fe20000000f00 */
[----:B------:R-:W-:-:S05]  /*0410*/  IMAD.MOV.U32 R15, RZ, RZ, R17 ;  /* 0x000000ffff0f7224 */ /* 0x000fca00078e0011 */
[----:B------:R-:W2:Y:S01]  /*0420*/  LDG.E.CONSTANT R17, desc[UR8][R14.64+-0x10] ;  /* 0xfffff0080e117981 */ /* 0x000ea2000c1e9900 */
[----:B------:R-:W1:Y:S03]  /*0430*/  LDC R29, c[0x0][0x3c0] ;  /* 0x0000f000ff1d7b82 */ /* 0x000e660000000800 */
[----:B------:R-:W3:Y:S01]  /*0440*/  LDG.E.CONSTANT R21, desc[UR8][R14.64+-0xc] ;  /* 0xfffff4080e157981 */ /* 0x000ee2000c1e9900 */
[----:B0-----:R-:W-:-:S05]  /*0450*/  IMAD.WIDE R22, R26, 0x4, R22 ;  /* 0x000000041a167825 */ /* 0x001fca00078e0216 */
[----:B------:R-:W2:Y:S02]  /*0460*/  LDG.E.CONSTANT R20, desc[UR8][R22.64] ;  /* 0x0000000816147981 */ /* 0x000ea4000c1e9900 */
[----:B--2---:R-:W-:Y:S01]  /*0470*/  FFMA R20, R17, R20, R16 ;  /* 0x0000001411147223 */ /* 0x004fe20000000010 */
[C---:B-1----:R-:W-:Y:S02]  /*0480*/  IMAD.WIDE R16, R29.reuse, 0x4, R22 ;  /* 0x000000041d107825 */ /* 0x042fe400078e0216 */
[----:B------:R-:W2:Y:S04]  /*0490*/  LDG.E.CONSTANT R23, desc[UR8][R14.64+-0x4] ;  /* 0xfffffc080e177981 */ /* 0x000ea8000c1e9900 */
[----:B------:R-:W3:Y:S01]  /*04a0*/  LDG.E.CONSTANT R22, desc[UR8][R16.64] ;  /* 0x0000000810167981 */ /* 0x000ee2000c1e9900 */
[----:B------:R-:W-:-:S03]  /*04b0*/  IMAD.WIDE R18, R29, 0x4, R16 ;  /* 0x000000041d127825 */ /* 0x000fc600078e0210 */
[----:B------:R0:W-:Y:S04]  /*04c0*/  STS [R27+-0x10], R20 ;  /* 0xfffff0141b007388 */ /* 0x0001e80000000800 */
[----:B------:R-:W4:Y:S01]  /*04d0*/  LDG.E.CONSTANT R17, desc[UR8][R18.64] ;  /* 0x0000000812117981 */ /* 0x000f22000c1e9900 */
[----:B---3--:R-:W-:Y:S01]  /*04e0*/  FFMA R22, R21, R22, R20 ;  /* 0x0000001615167223 */ /* 0x008fe20000000014 */
[----:B0-----:R-:W-:Y:S02]  /*04f0*/  IMAD.WIDE R20, R29, 0x4, R18 ;  /* 0x000000041d147825 */ /* 0x001fe400078e0212 */
[----:B------:R-:W4:Y:S04]  /*0500*/  LDG.E.CONSTANT R19, desc[UR8][R14.64+-0x8] ;  /* 0xfffff8080e137981 */ /* 0x000f28000c1e9900 */
[----:B------:R-:W2:Y:S04]  /*0510*/  LDG.E.CONSTANT R18, desc[UR8][R20.64] ;  /* 0x0000000814127981 */ /* 0x000ea8000c1e9900 */
[----:B------:R4:W-:Y:S02]  /*0520*/  STS [R27+-0xc], R22 ;  /* 0xfffff4161b007388 */ /* 0x0009e40000000800 */
[----:B----4-:R-:W-:Y:S01]  /*0530*/  FFMA R22, R19, R17, R22 ;  /* 0x0000001113167223 */ /* 0x010fe20000000016 */
[----:B------:R-:W-:-:S04]  /*0540*/  IMAD.WIDE R16, R29, 0x4, R20 ;  /* 0x000000041d107825 */ /* 0x000fc800078e0214 */
[----:B--2---:R-:W-:Y:S01]  /*0550*/  FFMA R21, R23, R18, R22 ;  /* 0x0000001217157223 */ /* 0x004fe20000000016 */
[----:B------:R-:W2:Y:S01]  /*0560*/  LDG.E.CONSTANT R20, desc[UR8][R16.64] ;  /* 0x0000000810147981 */ /* 0x000ea2000c1e9900 */
[----:B------:R-:W-:-:S03]  /*0570*/  IMAD.WIDE R18, R29, 0x4, R16 ;  /* 0x000000041d127825 */ /* 0x000fc600078e0210 */
[----:B------:R-:W3:Y:S04]  /*0580*/  LDG.E.CONSTANT R23, desc[UR8][R14.64+0x4] ;  /* 0x000004080e177981 */ /* 0x000ee8000c1e9900 */
[----:B------:R-:W2:Y:S04]  /*0590*/  LDG.E.CONSTANT R17, desc[UR8][R14.64] ;  /* 0x000000080e117981 */ /* 0x000ea8000c1e9900 */
[----:B------:R-:W3:Y:S04]  /*05a0*/  LDG.E.CONSTANT R16, desc[UR8][R18.64] ;  /* 0x0000000812107981 */ /* 0x000ee8000c1e9900 */
[----:B------:R0:W-:Y:S04]  /*05b0*/  STS [R27+-0x4], R21 ;  /* 0xfffffc151b007388 */ /* 0x0001e80000000800 */
[----:B------:R1:W-:Y:S01]  /*05c0*/  STS [R27+-0x8], R22 ;  /* 0xfffff8161b007388 */ /* 0x0003e20000000800 */
[----:B--2---:R-:W-:Y:S01]  /*05d0*/  FFMA R17, R17, R20, R21 ;  /* 0x0000001411117223 */ /* 0x004fe20000000015 */
[----:B0-----:R-:W-:-:S02]  /*05e0*/  IMAD.WIDE R20, R29, 0x4, R18 ;  /* 0x000000041d147825 */ /* 0x001fc400078e0212 */
[----:B------:R-:W2:Y:S02]  /*05f0*/  LDG.E.CONSTANT R18, desc[UR8][R14.64+0x8] ;  /* 0x000008080e127981 */ /* 0x000ea4000c1e9900 */
[----:B---3--:R-:W-:Y:S01]  /*0600*/  FFMA R19, R23, R16, R17 ;  /* 0x0000001017137223 */ /* 0x008fe20000000011 */
[----:B-1----:R-:W-:Y:S01]  /*0610*/  IMAD.WIDE R22, R29, 0x4, R20 ;  /* 0x000000041d167825 */ /* 0x002fe200078e0214 */
[----:B------:R-:W2:Y:S05]  /*0620*/  LDG.E.CONSTANT R16, desc[UR8][R20.64] ;  /* 0x0000000814107981 */ /* 0x000eaa000c1e9900 */
[----:B------:R-:W3:Y:S04]  /*0630*/  LDG.E.CONSTANT R22, desc[UR8][R22.64] ;  /* 0x0000000816167981 */ /* 0x000ee8000c1e9900 */
[----:B------:R-:W3:Y:S01]  /*0640*/  LDG.E.CONSTANT R23, desc[UR8][R14.64+0xc] ;  /* 0x00000c080e177981 */ /* 0x000ee2000c1e9900 */
[----:B------:R-:W-:-:S04]  /*0650*/  IADD3 R28, PT, PT, R28, 0x8, RZ ;  /* 0x000000081c1c7810 */ /* 0x000fc80007ffe0ff */
[----:B------:R-:W-:Y:S01]  /*0660*/  ISETP.NE.AND P0, PT, R28, RZ, PT ;  /* 0x000000ff1c00720c */ /* 0x000fe20003f05270 */
[----:B------:R0:W-:Y:S01]  /*0670*/  STS [R27], R17 ;  /* 0x000000111b007388 */ /* 0x0001e20000000800 */
[----:B------:R-:W-:-:S03]  /*0680*/  LEA R26, R29, R26, 0x3 ;  /* 0x0000001a1d1a7211 */ /* 0x000fc600078e18ff */
[----:B------:R-:W-:Y:S01]  /*0690*/  STS [R27+0x4], R19 ;  /* 0x000004131b007388 */ /* 0x000fe20000000800 */
[----:B--2---:R-:W-:Y:S01]  /*06a0*/  FFMA R20, R18, R16, R19 ;  /* 0x0000001012147223 */ /* 0x004fe20000000013 */
[----:B------:R-:W-:-:S04]  /*06b0*/  IADD3 R18, P1, PT, R14, 0x20, RZ ;  /* 0x000000200e127810 */ /* 0x000fc80007f3e0ff */
[----:B------:R-:W-:Y:S01]  /*06c0*/  STS [R27+0x8], R20 ;  /* 0x000008141b007388 */ /* 0x000fe20000000800 */
[----:B0-----:R-:W-:Y:S02]  /*06d0*/  IMAD.X R17, RZ, RZ, R15, P1 ;  /* 0x000000ffff117224 */ /* 0x001fe400008e060f */
[----:B---3--:R-:W-:-:S05]  /*06e0*/  FFMA R16, R23, R22, R20 ;  /* 0x0000001617107223 */ /* 0x008fca0000000014 */
[----:B------:R0:W-:Y:S02]  /*06f0*/  STS [R27+0xc], R16 ;  /* 0x00000c101b007388 */ /* 0x0001e40000000800 */
[----:B0-----:R-:W-:Y:S01]  /*0700*/  VIADD R27, R27, 0x20 ;  /* 0x000000201b1b7836 */ /* 0x001fe20000000000 */
[----:B------:R-:W-:Y:S06]  /*0710*/  @P0 BRA `(.L_x_65) ;  /* 0xfffffffc00340947 */ /* 0x000fec000383ffff */
[----:B------:R-:W-:-:S07]  /*0720*/  MOV R17, R6 ;  /* 0x0000000600117202 */ /* 0x000fce0000000f00 */
.L_x_64:
[----:B------:R-:W-:-:S13]  /*0730*/  ISETP.NE.AND P0, PT, R5, RZ, PT ;  /* 0x000000ff0500720c */ /* 0x000fda0003f05270 */
[----:B------:R-:W-:Y:S05]  /*0740*/  @!P0 BRA `(.L_x_66) ;  /* 0x0000000400648947 */ /* 0x000fea0003800000 */
[----:B------:R-:W-:Y:S01]  /*0750*/  VIADD R14, R5, 0xffffffff ;  /* 0xffffffff050e7836 */ /* 0x000fe20000000000 */
[----:B------:R-:W-:-:S04]  /*0760*/  ULOP3.LUT UP0, UR6, UR7, 0x3, URZ, 0xc0, !UPT ;  /* 0x0000000307067892 */ /* 0x000fc8000f80c0ff */
[----:B------:R-:W-:-:S13]  /*0770*/  ISETP.GE.U32.AND P0, PT, R14, 0x3, PT ;  /* 0x000000030e00780c */ /* 0x000fda0003f06070 */
[----:B------:R-:W-:Y:S05]  /*0780*/  @!P0 BRA `(.L_x_67) ;  /* 0x0000000000948947 */ /* 0x000fea0003800000 */
[----:B------:R-:W0:Y:S01]  /*0790*/  LDC R23, c[0x0][0x3c0] ;  /* 0x0000f000ff177b82 */ /* 0x000e220000000800 */
[----:B------:R-:W-:Y:S01]  /*07a0*/  IADD3 R21, PT, PT, R25, R17, RZ ;  /* 0x0000001119157210 */ /* 0x000fe20007ffe0ff */
[----:B------:R-:W1:Y:S06]  /*07b0*/  LDCU.64 UR4, c[0x0][0x3a8] ;  /* 0x00007500ff0477ac */ /* 0x000e6c0008000a00 */
[----:B------:R-:W2:Y:S08]  /*07c0*/  LDC.64 R18, c[0x0][0x3a8] ;  /* 0x0000ea00ff127b82 */ /* 0x000eb00000000a00 */
[----:B------:R-:W3:Y:S01]  /*07d0*/  LDC.64 R14, c[0x0][0x3b0] ;  /* 0x0000ec00ff0e7b82 */ /* 0x000ee20000000a00 */
[----:B0-----:R-:W-:-:S02]  /*07e0*/  IMAD R27, R17, R23, R2 ;  /* 0x00000017111b7224 */ /* 0x001fc400078e0202 */
[----:B--2---:R-:W-:-:S06]  /*07f0*/  IMAD.WIDE.U32 R18, R21, 0x4, R18 ;  /* 0x0000000415127825 */ /* 0x004fcc00078e0012 */
[----:B------:R-:W2:Y:S01]  /*0800*/  LDG.E.CONSTANT R19, desc[UR8][R18.64] ;  /* 0x0000000812137981 */ /* 0x000ea2000c1e9900 */
[----:B---3--:R-:W-:-:S05]  /*0810*/  IMAD.WIDE R14, R27, 0x4, R14 ;  /* 0x000000041b0e7825 */ /* 0x008fca00078e020e */
[----:B------:R0:W2:Y:S01]  /*0820*/  LDG.E.CONSTANT R22, desc[UR8][R14.64] ;  /* 0x000000080e167981 */ /* 0x0000a2000c1e9900 */
[----:B------:R-:W-:Y:S01]  /*0830*/  IADD3 R21, P0, PT, R25, R17, RZ ;  /* 0x0000001119157210 */ /* 0x000fe20007f1e0ff */
[----:B------:R-:W-:-:S04]  /*0840*/  IMAD.WIDE R26, R23, 0x4, R14 ;  /* 0x00000004171a7825 */ /* 0x000fc800078e020e */
[----:B------:R-:W-:Y:S01]  /*0850*/  IMAD.X R28, RZ, RZ, RZ, P0 ;  /* 0x000000ffff1c7224 */ /* 0x000fe200000e06ff */
[----:B-1----:R-:W-:-:S04]  /*0860*/  LEA R20, P0, R21, UR4, 0x2 ;  /* 0x0000000415147c11 */ /* 0x002fc8000f8010ff */
[----:B------:R-:W-:Y:S01]  /*0870*/  LEA.HI.X R21, R21, UR5, R28, 0x2, P0 ;  /* 0x0000000515157c11 */ /* 0x000fe200080f141c */
[C---:B------:R-:W-:Y:S02]  /*0880*/  IMAD.WIDE R28, R23.reuse, 0x4, R26 ;  /* 0x00000004171c7825 */ /* 0x040fe400078e021a */
[----:B------:R-:W3:Y:S02]  /*0890*/  LDG.E.CONSTANT R26, desc[UR8][R26.64] ;  /* 0x000000081a1a7981 */ /* 0x000ee4000c1e9900 */
[----:B0-----:R-:W-:Y:S02]  /*08a0*/  IMAD.WIDE R14, R23, 0x4, R28 ;  /* 0x00000004170e7825 */ /* 0x001fe400078e021c */
[----:B------:R-:W4:Y:S04]  /*08b0*/  LDG.E.CONSTANT R27, desc[UR8][R20.64+0xc] ;  /* 0x00000c08141b7981 */ /* 0x000f28000c1e9900 */
[----:B------:R-:W4:Y:S01]  /*08c0*/  LDG.E.CONSTANT R14, desc[UR8][R14.64] ;  /* 0x000000080e0e7981 */ /* 0x000f22000c1e9900 */
[----:B--2---:R-:W-:-:S03]  /*08d0*/  FFMA R22, R19, R22, R16 ;  /* 0x0000001613167223 */ /* 0x004fc60000000010 */
[----:B------:R-:W3:Y:S04]  /*08e0*/  LDG.E.CONSTANT R19, desc[UR8][R20.64+0x4] ;  /* 0x0000040814137981 */ /* 0x000ee8000c1e9900 */
[----:B------:R-:W2:Y:S04]  /*08f0*/  LDG.E.CONSTANT R16, desc[UR8][R28.64] ;  /* 0x000000081c107981 */ /* 0x000ea8000c1e9900 */
[----:B------:R-:W2:Y:S01]  /*0900*/  LDG.E.CONSTANT R28, desc[UR8][R20.64+0x8] ;  /* 0x00000808141c7981 */ /* 0x000ea2000c1e9900 */
[----:B------:R-:W0:Y:S01]  /*0910*/  S2UR UR5, SR_CgaCtaId ;  /* 0x00000000000579c3 */ /* 0x000e220000008800 */
[----:B------:R-:W-:Y:S01]  /*0920*/  UMOV UR4, 0x400 ;  /* 0x0000040000047882 */ /* 0x000fe20000000000 */
[----:B------:R-:W-:Y:S01]  /*0930*/  IADD3 R18, PT, PT, R4, R17, RZ ;  /* 0x0000001104127210 */ /* 0x000fe20007ffe0ff */
[----:B0-----:R-:W-:Y:S01]  /*0940*/  ULEA UR4, UR5, UR4, 0x18 ;  /* 0x0000000405047291 */ /* 0x001fe2000f8ec0ff */
[----:B------:R-:W-:-:S02]  /*0950*/  VIADD R17, R17, 0x4 ;  /* 0x0000000411117836 */ /* 0x000fc40000000000 */
[----:B---3--:R-:W-:-:S03]  /*0960*/  FFMA R23, R19, R26, R22 ;  /* 0x0000001a13177223 */ /* 0x008fc60000000016 */
[----:B------:R-:W-:Y:S01]  /*0970*/  LEA R19, R18, UR4, 0x2 ;  /* 0x0000000412137c11 */ /* 0x000fe2000f8e10ff */
[----:B--2---:R-:W-:-:S04]  /*0980*/  FFMA R26, R28, R16, R23 ;  /* 0x000000101c1a7223 */ /* 0x004fc80000000017 */
[----:B----4-:R-:W-:Y:S01]  /*0990*/  FFMA R16, R27, R14, R26 ;  /* 0x0000000e1b107223 */ /* 0x010fe2000000001a */
[----:B------:R0:W-:Y:S04]  /*09a0*/  STS [R19], R22 ;  /* 0x0000001613007388 */ /* 0x0001e80000000800 */
[----:B------:R0:W-:Y:S04]  /*09b0*/  STS [R19+0x4], R23 ;  /* 0x0000041713007388 */ /* 0x0001e80000000800 */
[----:B------:R0:W-:Y:S04]  /*09c0*/  STS [R19+0x8], R26 ;  /* 0x0000081a13007388 */ /* 0x0001e80000000800 */
[----:B------:R0:W-:Y:S02]  /*09d0*/  STS [R19+0xc], R16 ;  /* 0x00000c1013007388 */ /* 0x0001e40000000800 */
.L_x_67:
[----:B------:R-:W-:Y:S05]  /*09e0*/  BRA.U !UP0, `(.L_x_66) ;  /* 0x0000000108bc7547 */ /* 0x000fea000b800000 */
[----:B------:R-:W-:Y:S02]  /*09f0*/  UISETP.NE.AND UP0, UPT, UR6, 0x1, UPT ;  /* 0x000000010600788c */ /* 0x000fe4000bf05270 */
[----:B------:R-:W-:-:S07]  /*0a00*/  ULOP3.LUT UP1, URZ, UR7, 0x1, URZ, 0xc0, !UPT ;  /* 0x0000000107ff7892 */ /* 0x000fce000f82c0ff */
[----:B------:R-:W-:Y:S05]  /*0a10*/  BRA.U !UP0, `(.L_x_68) ;  /* 0x00000001086c7547 */ /* 0x000fea000b800000 */
[----:B------:R-:W1:Y:S01]  /*0a20*/  LDC R15, c[0x0][0x3c0] ;  /* 0x0000f000ff0f7b82 */ /* 0x000e620000000800 */
[----:B------:R-:W2:Y:S01]  /*0a30*/  LDCU.64 UR4, c[0x0][0x3a8] ;  /* 0x00007500ff0477ac */ /* 0x000ea20008000a00 */
[CC--:B0-----:R-:W-:Y:S02]  /*0a40*/  IADD3 R19, PT, PT, R25.reuse, R17.reuse, RZ ;  /* 0x0000001119137210 */ /* 0x0c1fe40007ffe0ff */
[----:B------:R-:W-:-:S04]  /*0a50*/  IADD3 R14, P0, PT, R25, R17, RZ ;  /* 0x00000011190e7210 */ /* 0x000fc80007f1e0ff */
[----:B------:R-:W0:Y:S08]  /*0a60*/  LDC.64 R22, c[0x0][0x3a8] ;  /* 0x0000ea00ff167b82 */ /* 0x000e300000000a00 */
[----:B------:R-:W3:Y:S01]  /*0a70*/  LDC.64 R20, c[0x0][0x3b0] ;  /* 0x0000ec00ff147b82 */ /* 0x000ee20000000a00 */
[----:B-1----:R-:W-:Y:S02]  /*0a80*/  IMAD R27, R17, R15, R2 ;  /* 0x0000000f111b7224 */ /* 0x002fe400078e0202 */
[----:B0-----:R-:W-:-:S04]  /*0a90*/  IMAD.WIDE.U32 R22, R19, 0x4, R22 ;  /* 0x0000000413167825 */ /* 0x001fc800078e0016 */
[----:B------:R-:W-:Y:S01]  /*0aa0*/  IMAD.X R19, RZ, RZ, RZ, P0 ;  /* 0x000000ffff137224 */ /* 0x000fe200000e06ff */
[C---:B--2---:R-:W-:Y:S01]  /*0ab0*/  LEA R18, P0, R14.reuse, UR4, 0x2 ;  /* 0x000000040e127c11 */ /* 0x044fe2000f8010ff */
[----:B------:R-:W2:Y:S01]  /*0ac0*/  LDG.E.CONSTANT R23, desc[UR8][R22.64] ;  /* 0x0000000816177981 */ /* 0x000ea2000c1e9900 */
[----:B---3--:R-:W-:Y:S02]  /*0ad0*/  IMAD.WIDE R20, R27, 0x4, R20 ;  /* 0x000000041b147825 */ /* 0x008fe400078e0214 */
[----:B------:R-:W-:Y:S02]  /*0ae0*/  LEA.HI.X R19, R14, UR5, R19, 0x2, P0 ;  /* 0x000000050e137c11 */ /* 0x000fe400080f1413 */
[----:B------:R-:W-:-:S04]  /*0af0*/  IMAD.WIDE R14, R15, 0x4, R20 ;  /* 0x000000040f0e7825 */ /* 0x000fc800078e0214 */
[----:B------:R-:W3:Y:S04]  /*0b00*/  LDG.E.CONSTANT R19, desc[UR8][R18.64+0x4] ;  /* 0x0000040812137981 */ /* 0x000ee8000c1e9900 */
[----:B------:R-:W2:Y:S04]  /*0b10*/  LDG.E.CONSTANT R20, desc[UR8][R20.64] ;  /* 0x0000000814147981 */ /* 0x000ea8000c1e9900 */
[----:B------:R-:W3:Y:S01]  /*0b20*/  LDG.E.CONSTANT R14, desc[UR8][R14.64] ;  /* 0x000000080e0e7981 */ /* 0x000ee2000c1e9900 */
[----:B------:R-:W0:Y:S01]  /*0b30*/  S2UR UR5, SR_CgaCtaId ;  /* 0x00000000000579c3 */ /* 0x000e220000008800 */
[----:B------:R-:W-:Y:S01]  /*0b40*/  UMOV UR4, 0x400 ;  /* 0x0000040000047882 */ /* 0x000fe20000000000 */
[----:B------:R-:W-:Y:S01]  /*0b50*/  IADD3 R27, PT, PT, R4, R17, RZ ;  /* 0x00000011041b7210 */ /* 0x000fe20007ffe0ff */
[----:B0-----:R-:W-:-:S06]  /*0b60*/  ULEA UR4, UR5, UR4, 0x18 ;  /* 0x0000000405047291 */ /* 0x001fcc000f8ec0ff */
[----:B------:R-:W-:Y:S01]  /*0b70*/  LEA R27, R27, UR4, 0x2 ;  /* 0x000000041b1b7c11 */ /* 0x000fe2000f8e10ff */
[----:B------:R-:W-:Y:S02]  /*0b80*/  VIADD R17, R17, 0x2 ;  /* 0x0000000211117836 */ /* 0x000fe40000000000 */
[----:B--2---:R-:W-:-:S04]  /*0b90*/  FFMA R26, R23, R20, R16 ;  /* 0x00000014171a7223 */ /* 0x004fc80000000010 */
[----:B---3--:R-:W-:Y:S01]  /*0ba0*/  FFMA R16, R19, R14, R26 ;  /* 0x0000000e13107223 */ /* 0x008fe2000000001a */
[----:B------:R1:W-:Y:S04]  /*0bb0*/  STS [R27], R26 ;  /* 0x0000001a1b007388 */ /* 0x0003e80000000800 */
[----:B------:R1:W-:Y:S02]  /*0bc0*/  STS [R27+0x4], R16 ;  /* 0x000004101b007388 */ /* 0x0003e40000000800 */
.L_x_68:
[----:B------:R-:W-:Y:S05]  /*0bd0*/  BRA.U !UP1, `(.L_x_66) ;  /* 0x0000000109407547 */ /* 0x000fea000b800000 */
[----:B0-----:R-:W0:Y:S01]  /*0be0*/  LDC.64 R18, c[0x0][0x3a8] ;  /* 0x0000ea00ff127b82 */ /* 0x001e220000000a00 */
[----:B------:R-:W2:Y:S01]  /*0bf0*/  LDCU UR4, c[0x0][0x3c0] ;  /* 0x00007800ff0477ac */ /* 0x000ea20008000800 */
[----:B------:R-:W-:-:S06]  /*0c00*/  IADD3 R25, PT, PT, R25, R17, RZ ;  /* 0x0000001119197210 */ /* 0x000fcc0007ffe0ff */
[----:B------:R-:W3:Y:S01]  /*0c10*/  LDC.64 R14, c[0x0][0x3b0] ;  /* 0x0000ec00ff0e7b82 */ /* 0x000ee20000000a00 */
[----:B--2---:R-:W-:Y:S02]  /*0c20*/  IMAD R21, R17, UR4, R2 ;  /* 0x0000000411157c24 */ /* 0x004fe4000f8e0202 */
[----:B0-----:R-:W-:-:S06]  /*0c30*/  IMAD.WIDE.U32 R18, R25, 0x4, R18 ;  /* 0x0000000419127825 */ /* 0x001fcc00078e0012 */
[----:B------:R-:W1:Y:S01]  /*0c40*/  LDG.E.CONSTANT R19, desc[UR8][R18.64] ;  /* 0x0000000812137981 */ /* 0x000e62000c1e9900 */
[----:B---3--:R-:W-:-:S06]  /*0c50*/  IMAD.WIDE R14, R21, 0x4, R14 ;  /* 0x00000004150e7825 */ /* 0x008fcc00078e020e */
[----:B------:R-:W1:Y:S01]  /*0c60*/  LDG.E.CONSTANT R14, desc[UR8][R14.64] ;  /* 0x000000080e0e7981 */ /* 0x000e62000c1e9900 */
[----:B------:R-:W0:Y:S01]  /*0c70*/  S2UR UR5, SR_CgaCtaId ;  /* 0x00000000000579c3 */ /* 0x000e220000008800 */
[----:B------:R-:W-:Y:S01]  /*0c80*/  UMOV UR4, 0x400 ;  /* 0x0000040000047882 */ /* 0x000fe20000000000 */
[----:B------:R-:W-:Y:S01]  /*0c90*/  IMAD.IADD R17, R4, 0x1, R17 ;  /* 0x0000000104117824 */ /* 0x000fe200078e0211 */
[----:B0-----:R-:W-:-:S06]  /*0ca0*/  ULEA UR4, UR5, UR4, 0x18 ;  /* 0x0000000405047291 */ /* 0x001fcc000f8ec0ff */
[----:B------:R-:W-:Y:S01]  /*0cb0*/  LEA R17, R17, UR4, 0x2 ;  /* 0x0000000411117c11 */ /* 0x000fe2000f8e10ff */
[----:B-1----:R-:W-:-:S05]  /*0cc0*/  FFMA R16, R19, R14, R16 ;  /* 0x0000000e13107223 */ /* 0x002fca0000000010 */
[----:B------:R2:W-:Y:S02]  /*0cd0*/  STS [R17], R16 ;  /* 0x0000001011007388 */ /* 0x0005e40000000800 */
.L_x_66:
[----:B------:R-:W-:Y:S01]  /*0ce0*/  SHF.R.U32.HI R15, RZ, 0x2, R12 ;  /* 0x00000002ff0f7819 */ /* 0x000fe2000001160c */
[----:B------:R-:W0:Y:S01]  /*0cf0*/  S2R R20, SR_CgaCtaId ;  /* 0x0000000000147919 */ /* 0x000e220000008800 */
[----:B--2---:R-:W-:Y:S01]  /*0d00*/  SHF.L.U32 R17, R24, 0x4, RZ ;  /* 0x0000000418117819 */ /* 0x004fe200000006ff */
[----:B------:R-:W2:Y:S01]  /*0d10*/  LDC R14, c[0x0][0x3bc] ;  /* 0x0000ef00ff0e7b82 */ /* 0x000ea20000000800 */
[----:B------:R-:W-:Y:S01]  /*0d20*/  LOP3.LUT R15, R15, R12, RZ, 0x3c, !PT ;  /* 0x0000000c0f0f7212 */ /* 0x000fe200078e3cff */
[----:B------:R-:W-:Y:S01]  /*0d30*/  BSSY.RECONVERGENT B3, `(.L_x_69) ;  /* 0x0000018000037945 */ /* 0x000fe20003800200 */
[----:B------:R-:W-:-:S03]  /*0d40*/  IADD3 R11, PT, PT, R11, 0x587c5, RZ ;  /* 0x000587c50b0b7810 */ /* 0x000fc60007ffe0ff */
[----:B------:R-:W-:-:S05]  /*0d50*/  IMAD.SHL.U32 R12, R15, 0x2, RZ ;  /* 0x000000020f0c7824 */ /* 0x000fca00078e00ff */
[----:B------:R-:W-:Y:S02]  /*0d60*/  LOP3.LUT R12, R24, R17, R12, 0x96, !PT ;  /* 0x00000011180c7212 */ /* 0x000fe400078e960c */
[----:B------:R-:W-:Y:S02]  /*0d70*/  MOV R17, 0x400 ;  /* 0x0000040000117802 */ /* 0x000fe40000000f00 */
[----:B------:R-:W-:Y:S01]  /*0d80*/  LOP3.LUT R18, R12, R15, RZ, 0x3c, !PT ;  /* 0x0000000f0c127212 */ /* 0x000fe200078e3cff */
[----:B------:R-:W-:-:S04]  /*0d90*/  HFMA2 R15, -RZ, RZ, 0.1171875, 0 ;  /* 0x2f800000ff0f7431 */ /* 0x000fc800000001ff */
[----:B------:R-:W-:-:S05]  /*0da0*/  IMAD.IADD R12, R18, 0x1, R11 ;  /* 0x00000001120c7824 */ /* 0x000fca00078e020b */
[----:B------:R-:W-:-:S05]  /*0db0*/  I2FP.F32.U32 R12, R12 ;  /* 0x0000000c000c7245 */ /* 0x000fca0000201000 */
[----:B------:R-:W-:Y:S01]  /*0dc0*/  FFMA R15, R12, R15, 1.1641532182693481445e-10 ;  /* 0x2f0000000c0f7423 */ /* 0x000fe2000000000f */
[----:B0-----:R-:W-:-:S03]  /*0dd0*/  LEA R19, R20, R17, 0x18 ;  /* 0x0000001114137211 */ /* 0x001fc600078ec0ff */
[----:B------:R-:W-:Y:S01]  /*0de0*/  FMUL R17, R15, R16 ;  /* 0x000000100f117220 */ /* 0x000fe20000400000 */
[----:B------:R-:W-:-:S07]  /*0df0*/  IMAD.MOV.U32 R15, RZ, RZ, RZ ;  /* 0x000000ffff0f7224 */ /* 0x000fce00078e00ff */
.L_x_71:
[-C--:B------:R-:W-:Y:S02]  /*0e00*/  IADD3 R12, PT, PT, R4, R15.reuse, RZ ;  /* 0x0000000f040c7210 */ /* 0x080fe40007ffe0ff */
[----:B-1----:R-:W-:-:S03]  /*0e10*/  MOV R16, R15 ;  /* 0x0000000f00107202 */ /* 0x002fc60000000f00 */
[----:B------:R-:W-:-:S06]  /*0e20*/  IMAD R12, R12, 0x4, R19 ;  /* 0x000000040c0c7824 */ /* 0x000fcc00078e0213 */
[----:B------:R-:W0:Y:S02]  /*0e30*/  LDS R12, [R12] ;  /* 0x000000000c0c7984 */ /* 0x000e240000000800 */
[----:B0-----:R-:W-:-:S13]  /*0e40*/  FSETP.GEU.AND P0, PT, R17, R12, PT ;  /* 0x0000000c1100720b */ /* 0x001fda0003f0e000 */
[----:B------:R-:W-:Y:S05]  /*0e50*/  @!P0 BRA `(.L_x_70) ;  /* 0x0000000000148947 */ /* 0x000fea0003800000 */
[----:B------:R-:W0:Y:S01]  /*0e60*/  LDCU UR4, c[0x0][0x3bc] ;  /* 0x00007780ff0477ac */ /* 0x000e220008000800 */
[----:B------:R-:W-:-:S05]  /*0e70*/  VIADD R15, R15, 0x1 ;  /* 0x000000010f0f7836 */ /* 0x000fca0000000000 */
[----:B0-----:R-:W-:-:S13]  /*0e80*/  ISETP.NE.AND P0, PT, R15, UR4, PT ;  /* 0x000000040f007c0c */ /* 0x001fda000bf05270 */
[----:B------:R-:W-:Y:S05]  /*0e90*/  @P0 BRA `(.L_x_71) ;  /* 0xfffffffc00d80947 */ /* 0x000fea000383ffff */
[----:B--2---:R-:W-:-:S07]  /*0ea0*/  MOV R16, R14 ;  /* 0x0000000e00107202 */ /* 0x004fce0000000f00 */
.L_x_70:
[----:B------:R-:W-:Y:S05]  /*0eb0*/  BSYNC.RECONVERGENT B3 ;  /* 0x0000000000037941 */ /* 0x000fea0003800200 */
.L_x_69:
[----:B------:R-:W0:Y:S01]  /*0ec0*/  LDCU UR4, c[0x0][0x3bc] ;  /* 0x00007780ff0477ac */ /* 0x000e220008000800 */
[----:B--2---:R-:W1:Y:S01]  /*0ed0*/  LDC.64 R14, c[0x0][0x398] ;  /* 0x0000e600ff0e7b82 */ /* 0x004e620000000a00 */
[C---:B------:R-:W-:Y:S01]  /*0ee0*/  VIADD R17, R16.reuse, 0xffffffff ;  /* 0xffffffff10117836 */ /* 0x040fe20000000000 */
[----:B------:R-:W2:Y:S01]  /*0ef0*/  LDCU UR5, c[0x0][0x3c0] ;  /* 0x00007800ff0577ac */ /* 0x000ea20008000800 */
[----:B0-----:R-:W-:-:S13]  /*0f00*/  ISETP.NE.AND P0, PT, R16, UR4, PT ;  /* 0x0000000410007c0c */ /* 0x001fda000bf05270 */
[----:B------:R-:W-:-:S05]  /*0f10*/  @P0 IADD3 R17, PT, PT, R16, RZ, RZ ;  /* 0x000000ff10110210 */ /* 0x000fca0007ffe0ff */
[----:B--2---:R-:W-:-:S04]  /*0f20*/  IMAD R17, R17, UR5, R2 ;  /* 0x0000000511117c24 */ /* 0x004fc8000f8e0202 */
[----:B-1----:R-:W-:-:S05]  /*0f30*/  IMAD.WIDE R14, R17, 0x4, R14 ;  /* 0x00000004110e7825 */ /* 0x002fca00078e020e */
[----:B------:R-:W2:Y:S02]  /*0f40*/  LDG.E R12, desc[UR8][R14.64] ;  /* 0x000000080e0c7981 */ /* 0x000ea4000c1e1900 */
[----:B--2---:R-:W-:Y:S01]  /*0f50*/  VIADD R17, R12, 0x1 ;  /* 0x000000010c117836 */ /* 0x004fe20000000000 */
[----:B------:R-:W-:Y:S01]  /*0f60*/  MOV R12, R13 ;  /* 0x0000000d000c7202 */ /* 0x000fe20000000f00 */
[----:B------:R-:W-:Y:S01]  /*0f70*/  IMAD.MOV.U32 R13, RZ, RZ, R9 ;  /* 0x000000ffff0d7224 */ /* 0x000fe200078e0009 */
[----:B------:R-:W-:Y:S01]  /*0f80*/  MOV R9, R10 ;  /* 0x0000000a00097202 */ /* 0x000fe20000000f00 */
[----:B------:R-:W-:Y:S01]  /*0f90*/  IMAD.MOV.U32 R10, RZ, RZ, R24 ;  /* 0x000000ffff0a7224 */ /* 0x000fe200078e0018 */
[----:B------:R0:W-:Y:S01]  /*0fa0*/  STG.E desc[UR8][R14.64], R17 ;  /* 0x000000110e007986 */ /* 0x0001e2000c101908 */
[----:B------:R-:W-:-:S07]  /*0fb0*/  MOV R24, R18 ;  /* 0x0000001200187202 */ /* 0x000fce0000000f00 */
.L_x_63:
[----:B------:R-:W-:Y:S05]  /*0fc0*/  BSYNC.RECONVERGENT B2 ;  /* 0x0000000000027941 */ /* 0x000fea0003800200 */
.L_x_62:
[----:B------:R-:W-:-:S05]  /*0fd0*/  VIADD R8, R8, 0x1 ;  /* 0x0000000108087836 */ /* 0x000fca0000000000 */
[----:B------:R-:W-:-:S13]  /*0fe0*/  ISETP.NE.AND P0, PT, R8, R0, PT ;  /* 0x000000000800720c */ /* 0x000fda0003f05270 */
[----:B------:R-:W-:Y:S05]  /*0ff0*/  @P0 BRA `(.L_x_72) ;  /* 0xfffffff0009c0947 */ /* 0x000fea000383ffff */
[----:B------:R-:W-:Y:S05]  /*1000*/  BSYNC.RECONVERGENT B1 ;  /* 0x0000000000017941 */ /* 0x000fea0003800200 */
.L_x_61:
[----:B------:R-:W-:Y:S05]  /*1010*/  BRA `(.L_x_59) ;  /* 0x0000000400047947 */ /* 0x000fea0003800000 */
.L_x_60:
        /* <DEDUP_REMOVED lines=14> */
.L_x_77:
[----:B-----5:R-:W-:-:S04]  /*1100*/  IMAD.IADD R13, R3, 0x1, R7 ;  /* 0x00000001030d7824 */ /* 0x020fc800078e0207 */
[----:B--2---:R-:W-:-:S05]  /*1110*/  IMAD.WIDE R12, R13, 0x4, R4 ;  /* 0x000000040d0c7825 */ /* 0x004fca00078e0204 */
[----:B01----:R-:W2:Y:S04]  /*1120*/  LDG.E.CONSTANT R9, desc[UR8][R12.64] ;  /* 0x000000080c097981 */ /* 0x003ea8000c1e9900 */
[----:B------:R-:W3:Y:S01]  /*1130*/  LDG.E.CONSTANT R14, desc[UR8][R12.64+0x4] ;  /* 0x000004080c0e7981 */ /* 0x000ee2000c1e9900 */
[----:B--2---:R-:W-:-:S13]  /*1140*/  ISETP.GE.AND P1, PT, R9, RZ, PT ;  /* 0x000000ff0900720c */ /* 0x004fda0003f26270 */
[----:B------:R-:W2:Y:S01]  /*1150*/  @P1 LDG.E R9, desc[UR8][R10.64] ;  /* 0x000000080a091981 */ /* 0x000ea2000c1e1900 */
[----:B---3--:R-:W-:-:S03]  /*1160*/  ISETP.GE.AND P0, PT, R14, RZ, PT ;  /* 0x000000ff0e00720c */ /* 0x008fc60003f06270 */
[----:B------:R-:W3:Y:S01]  /*1170*/  LDG.E.CONSTANT R14, desc[UR8][R12.64+0x8] ;  /* 0x000008080c0e7981 */ /* 0x000ee2000c1e9900 */
[----:B--2---:R-:W-:-:S05]  /*1180*/  @P1 IADD3 R9, PT, PT, R9, 0x1, RZ ;  /* 0x0000000109091810 */ /* 0x004fca0007ffe0ff */
[----:B------:R0:W-:Y:S04]  /*1190*/  @P1 STG.E desc[UR8][R10.64], R9 ;  /* 0x000000090a001986 */ /* 0x0001e8000c101908 */
[----:B------:R-:W2:Y:S01]  /*11a0*/  @P0 LDG.E R15, desc[UR8][R10.64] ;  /* 0x000000080a0f0981 */ /* 0x000ea2000c1e1900 */
[----:B---3--:R-:W-:-:S03]  /*11b0*/  ISETP.GE.AND P1, PT, R14, RZ, PT ;  /* 0x000000ff0e00720c */ /* 0x008fc60003f26270 */
[----:B------:R-:W3:Y:S01]  /*11c0*/  LDG.E.CONSTANT R14, desc[UR8][R12.64+0xc] ;  /* 0x00000c080c0e7981 */ /* 0x000ee2000c1e9900 */
[----:B--2---:R-:W-:-:S05]  /*11d0*/  @P0 VIADD R15, R15, 0x1 ;  /* 0x000000010f0f0836 */ /* 0x004fca0000000000 */
        /* <DEDUP_REMOVED lines=12> */
.L_x_76:
[----:B------:R-:W-:Y:S05]  /*12a0*/  BSYNC.RECONVERGENT B2 ;  /* 0x0000000000027941 */ /* 0x000fea0003800200 */
.L_x_75:
[----:B------:R-:W-:Y:S05]  /*12b0*/  @P1 BRA `(.L_x_77) ;  /* 0xfffffffc00901947 */ /* 0x000fea000383ffff */
.L_x_74:
[----:B------:R-:W-:Y:S05]  /*12c0*/  BSYNC.RECONVERGENT B1 ;  /* 0x0000000000017941 */ /* 0x000fea0003800200 */
.L_x_73:
[----:B------:R-:W-:-:S13]  /*12d0*/  ISETP.NE.AND P0, PT, R6, RZ, PT ;  /* 0x000000ff0600720c */ /* 0x000fda0003f05270 */
[----:B------:R-:W-:Y:S05]  /*12e0*/  @!P0 BRA `(.L_x_59) ;  /* 0x0000000000508947 */ /* 0x000fea0003800000 */
[----:B------:R-:W2:Y:S01]  /*12f0*/  LDCU UR5, c[0x0][0x3bc] ;  /* 0x00007780ff0577ac */ /* 0x000ea20008000800 */
[----:B01----:R-:W0:Y:S01]  /*1300*/  LDC.64 R10, c[0x0][0x398] ;  /* 0x0000e600ff0a7b82 */ /* 0x003e220000000a00 */
[----:B------:R-:W-:Y:S01]  /*1310*/  MOV R7, RZ ;  /* 0x000000ff00077202 */ /* 0x000fe20000000f00 */
[----:B------:R-:W1:Y:S06]  /*1320*/  LDCU UR4, c[0x0][0x3c0] ;  /* 0x00007800ff0477ac */ /* 0x000e6c0008000800 */
[----:B------:R-:W3:Y:S01]  /*1330*/  LDC.64 R4, c[0x0][0x390] ;  /* 0x0000e400ff047b82 */ /* 0x000ee20000000a00 */
[----:B--2---:R-:W-:-:S04]  /*1340*/  UISETP.NE.AND UP0, UPT, UR5, URZ, UPT ;  /* 0x000000ff0500728c */ /* 0x004fc8000bf05270 */
[----:B-1----:R-:W-:-:S06]  /*1350*/  USEL UR4, UR4, URZ, !UP0 ;  /* 0x000000ff04047287 */ /* 0x002fcc000c000000 */
[----:B------:R-:W-:-:S04]  /*1360*/  VIADD R13, R2, -UR4 ;  /* 0x80000004020d7c36 */ /* 0x000fc80008000000 */
[----:B0-----:R-:W-:-:S07]  /*1370*/  IMAD.WIDE R12, R13, 0x4, R10 ;  /* 0x000000040d0c7825 */ /* 0x001fce00078e020a */
.L_x_78:
[----:B-----5:R-:W-:-:S04]  /*1380*/  IMAD.IADD R11, R3, 0x1, R8 ;  /* 0x00000001030b7824 */ /* 0x020fc800078e0208 */
        /* <DEDUP_REMOVED lines=10> */
.L_x_59:
[----:B------:R-:W-:Y:S05]  /*1430*/  BSYNC.RECONVERGENT B0 ;  /* 0x0000000000007941 */ /* 0x000fea0003800200 */
.L_x_58:
[----:B------:R-:W2:Y:S02]  /*1440*/  LDC.64 R4, c[0x0][0x3a0] ;  /* 0x0000e800ff047b82 */ /* 0x000ea40000000a00 */
[----:B--2--5:R-:W-:-:S05]  /*1450*/  IMAD.WIDE R2, R2, 0x4, R4 ;  /* 0x0000000402027825 */ /* 0x024fca00078e0204 */
[----:B------:R-:W2:Y:S02]  /*1460*/  LDG.E R5, desc[UR8][R2.64] ;  /* 0x0000000802057981 */ /* 0x000ea4000c1e1900 */
[----:B--2---:R-:W-:-:S05]  /*1470*/  IMAD.IADD R5, R0, 0x1, R5 ;  /* 0x0000000100057824 */ /* 0x004fca00078e0205 */
[----:B------:R-:W-:Y:S01]  /*1480*/  STG.E desc[UR8][R2.64], R5 ;  /* 0x0000000502007986 */ /* 0x000fe2000c101908 */
[----:B------:R-:W-:Y:S05]  /*1490*/  EXIT ;  /* 0x000000000000794d */ /* 0x000fea0003800000 */
.L_x_79:
        /* <DEDUP_REMOVED lines=14> */
.L_x_117:


//--------------------- .text.drawLatentVariables --------------------------
	.section	.text.drawLatentVariables,"ax",@progbits
	.align	128
        .global         drawLatentVariables
        .type           drawLatentVariables,@function
        .size           drawLatentVariables,(.L_x_118 - drawLatentVariables)
        .other          drawLatentVariables,@"STO_CUDA_ENTRY STV_DEFAULT"
drawLatentVariables:
.text.drawLatentVariables:
        /* <DEDUP_REMOVED lines=9> */
[----:B------:R-:W1:Y:S01]  /*0090*/  LDCU.64 UR6, c[0x0][0x358] ;  /* 0x00006b00ff0677ac */ /* 0x000e620008000a00 */
[----:B------:R-:W2:Y:S06]  /*00a0*/  LDCU UR10, c[0x0][0x3d4] ;  /* 0x00007a80ff0a77ac */ /* 0x000eac0008000800 */
[----:B------:R-:W3:Y:S01]  /*00b0*/  LDC.64 R10, c[0x0][0x3d0] ;  /* 0x0000f400ff0a7b82 */ /* 0x000ee20000000a00 */
[----:B------:R-:W4:Y:S01]  /*00c0*/  LDCU UR12, c[0x0][0x3d4] ;  /* 0x00007a80ff0c77ac */ /* 0x000f220008000800 */
[----:B------:R-:W0:Y:S06]  /*00d0*/  LDCU UR11, c[0x0][0x3dc] ;  /* 0x00007b80ff0b77ac */ /* 0x000e2c0008000800 */
[----:B------:R-:W2:Y:S01]  /*00e0*/  LDC.64 R6, c[0x0][0x388] ;  /* 0x0000e200ff067b82 */ /* 0x000ea20000000a00 */
[----:B0-----:R-:W-:-:S05]  /*00f0*/  IMAD.WIDE R4, R9, 0x4, R4 ;  /* 0x0000000409047825 */ /* 0x001fca00078e0204 */
[----:B-1----:R-:W5:Y:S01]  /*0100*/  LDG.E.CONSTANT R0, desc[UR6][R4.64] ;  /* 0x0000000604007981 */ /* 0x002f62000c1e9900 */
[----:B------:R-:W-:Y:S01]  /*0110*/  BSSY.RECONVERGENT B0, `(.L_x_80) ;  /* 0x000017f000007945 */ /* 0x000fe20003800200 */
[----:B---3--:R-:W-:Y:S02]  /*0120*/  IADD3 R2, PT, PT, R9, R10, RZ ;  /* 0x0000000a09027210 */ /* 0x008fe40007ffe0ff */
[----:B-----5:R-:W-:-:S13]  /*0130*/  ISETP.GE.AND P0, PT, R0, 0x1, PT ;  /* 0x000000010000780c */ /* 0x020fda0003f06270 */
[----:B--2-4-:R-:W-:Y:S05]  /*0140*/  @!P0 BRA `(.L_x_81) ;  /* 0x0000001400ec8947 */ /* 0x014fea0003800000 */
        /* <DEDUP_REMOVED lines=8> */
[----:B------:R-:W-:Y:S01]  /*01d0*/  LOP3.LUT R5, R11, 0x7, RZ, 0xc0, !PT ;  /* 0x000000070b057812 */ /* 0x000fe200078ec0ff */
[----:B------:R-:W-:Y:S01]  /*01e0*/  IMAD R20, R7, 0x4182bed5, RZ ;  /* 0x4182bed507147824 */ /* 0x000fe200078e02ff */
[----:B------:R-:W-:Y:S01]  /*01f0*/  LOP3.LUT R6, R11, 0x7ffffff8, RZ, 0xc0, !PT ;  /* 0x7ffffff80b067812 */ /* 0x000fe200078ec0ff */
[----:B------:R-:W-:Y:S01]  /*0200*/  BSSY.RECONVERGENT B1, `(.L_x_83) ;  /* 0x00000e3000017945 */ /* 0x000fe20003800200 */
[----:B------:R-:W-:Y:S01]  /*0210*/  SEL R11, R8, 0x8bf16996, P0 ;  /* 0x8bf16996080b7807 */ /* 0x000fe20000000000 */
[----:B------:R-:W-:Y:S02]  /*0220*/  HFMA2 R8, -RZ, RZ, 0, 0 ;  /* 0x00000000ff087431 */ /* 0x000fe400000001ff */
[C---:B------:R-:W-:Y:S01]  /*0230*/  VIADD R18, R20.reuse, 0x75bcd15 ;  /* 0x075bcd1514127836 */ /* 0x040fe20000000000 */
[----:B------:R-:W-:Y:S01]  /*0240*/  LOP3.LUT R19, R20, 0x159a55e5, RZ, 0x3c, !PT ;  /* 0x159a55e514137812 */ /* 0x000fe200078e3cff */
[----:B------:R-:W-:Y:S01]  /*0250*/  IMAD.MOV R7, RZ, RZ, -R6 ;  /* 0x000000ffff077224 */ /* 0x000fe200078e0a06 */
[----:B------:R-:W-:-:S02]  /*0260*/  IADD3 R9, PT, PT, R11, 0x1f123bb5, RZ ;  /* 0x1f123bb50b097810 */ /* 0x000fc40007ffe0ff */
[C---:B------:R-:W-:Y:S02]  /*0270*/  LOP3.LUT R10, R11.reuse, 0x5491333, RZ, 0x3c, !PT ;  /* 0x054913330b0a7812 */ /* 0x040fe400078e3cff */
[----:B------:R-:W-:Y:S02]  /*0280*/  IADD3 R11, PT, PT, R11, 0x64f0c9, R20 ;  /* 0x0064f0c90b0b7810 */ /* 0x000fe40007ffe014 */
[----:B------:R-:W-:-:S07]  /*0290*/  IADD3 R20, PT, PT, R20, 0x583f19, RZ ;  /* 0x00583f1914147810 */ /* 0x000fce0007ffe0ff */
.L_x_94:
[----:B0-----:R-:W0:Y:S01]  /*02a0*/  LDC.64 R12, c[0x0][0x390] ;  /* 0x0000e400ff0c7b82 */ /* 0x001e220000000a00 */
[----:B-----5:R-:W-:Y:S01]  /*02b0*/  IMAD.IADD R15, R3, 0x1, R8 ;  /* 0x00000001030f7824 */ /* 0x020fe200078e0208 */
[----:B------:R-:W1:Y:S03]  /*02c0*/  LDCU UR4, c[0x0][0x3dc] ;  /* 0x00007b80ff0477ac */ /* 0x000e660008000800 */
[----:B0-----:R-:W-:-:S06]  /*02d0*/  IMAD.WIDE R12, R15, 0x4, R12 ;  /* 0x000000040f0c7825 */ /* 0x001fcc00078e020c */
[----:B------:R-:W1:Y:S01]  /*02e0*/  LDG.E.CONSTANT R12, desc[UR6][R12.64] ;  /* 0x000000060c0c7981 */ /* 0x000e62000c1e9900 */
[----:B------:R-:W-:Y:S01]  /*02f0*/  BSSY.RECONVERGENT B2, `(.L_x_84) ;  /* 0x00000d0000027945 */ /* 0x000fe20003800200 */
[----:B-1----:R-:W-:-:S04]  /*0300*/  ISETP.GE.AND P0, PT, R12, UR4, PT ;  /* 0x000000040c007c0c */ /* 0x002fc8000bf06270 */
[----:B------:R-:W-:-:S13]  /*0310*/  ISETP.LT.OR P0, PT, R12, RZ, P0 ;  /* 0x000000ff0c00720c */ /* 0x000fda0000701670 */
[----:B------:R-:W-:Y:S05]  /*0320*/  @P0 BRA `(.L_x_85) ;  /* 0x0000000c00300947 */ /* 0x000fea0003800000 */
        /* <DEDUP_REMOVED lines=14> */
.L_x_87:
[----:B0-----:R-:W0:Y:S01]  /*0410*/  LDC.64 R14, c[0x0][0x3c0] ;  /* 0x0000f000ff0e7b82 */ /* 0x001e220000000a00 */
[----:B------:R-:W2:Y:S04]  /*0420*/  LDG.E.CONSTANT R16, desc[UR6][R12.64+-0x10] ;  /* 0xfffff0060c107981 */ /* 0x000ea8000c1e9900 */
[----:B------:R-:W3:Y:S03]  /*0430*/  LDG.E.CONSTANT R26, desc[UR6][R12.64+-0xc] ;  /* 0xfffff4060c1a7981 */ /* 0x000ee6000c1e9900 */
[----:B------:R-:W1:Y:S01]  /*0440*/  LDC R23, c[0x0][0x3d8] ;  /* 0x0000f600ff177b82 */ /* 0x000e620000000800 */
[----:B0-----:R-:W-:-:S05]  /*0450*/  IMAD.WIDE R14, R22, 0x4, R14 ;  /* 0x00000004160e7825 */ /* 0x001fca00078e020e */
[----:B------:R1:W2:Y:S02]  /*0460*/  LDG.E.CONSTANT R17, desc[UR6][R14.64] ;  /* 0x000000060e117981 */ /* 0x0002a4000c1e9900 */
[----:B-1----:R-:W-:-:S05]  /*0470*/  IMAD.WIDE R14, R23, 0x4, R14 ;  /* 0x00000004170e7825 */ /* 0x002fca00078e020e */
[----:B------:R-:W3:Y:S01]  /*0480*/  LDG.E.CONSTANT R27, desc[UR6][R14.64] ;  /* 0x000000060e1b7981 */ /* 0x000ee2000c1e9900 */
[----:B--2---:R-:W-:Y:S02]  /*0490*/  FFMA R29, R16, R17, R29 ;  /* 0x00000011101d7223 */ /* 0x004fe4000000001d */
[----:B------:R-:W0:Y:S02]  /*04a0*/  LDC.64 R16, c[0x0][0x3c8] ;  /* 0x0000f200ff107b82 */ /* 0x000e240000000a00 */
[----:B---3--:R-:W-:Y:S01]  /*04b0*/  FFMA R28, R26, R27, R29 ;  /* 0x0000001b1a1c7223 */ /* 0x008fe2000000001d */
[----:B------:R-:W-:Y:S02]  /*04c0*/  IMAD.WIDE R26, R23, 0x4, R14 ;  /* 0x00000004171a7825 */ /* 0x000fe400078e020e */
[----:B------:R-:W2:Y:S04]  /*04d0*/  LDG.E.CONSTANT R15, desc[UR6][R12.64+-0x8] ;  /* 0xfffff8060c0f7981 */ /* 0x000ea8000c1e9900 */
[----:B------:R1:W2:Y:S01]  /*04e0*/  LDG.E.CONSTANT R14, desc[UR6][R26.64] ;  /* 0x000000061a0e7981 */ /* 0x0002a2000c1e9900 */
[----:B0-----:R-:W-:-:S04]  /*04f0*/  IMAD.WIDE R16, R25, 0x4, R16 ;  /* 0x0000000419107825 */ /* 0x001fc800078e0210 */
[----:B-1----:R-:W-:Y:S01]  /*0500*/  IMAD.WIDE R26, R23, 0x4, R26 ;  /* 0x00000004171a7825 */ /* 0x002fe200078e021a */
[----:B------:R0:W-:Y:S04]  /*0510*/  STG.E desc[UR6][R16.64], R29 ;  /* 0x0000001d10007986 */ /* 0x0001e8000c101906 */
[----:B0-----:R-:W3:Y:S01]  /*0520*/  LDG.E.CONSTANT R29, desc[UR6][R26.64] ;  /* 0x000000061a1d7981 */ /* 0x001ee2000c1e9900 */
[----:B--2---:R-:W-:-:S03]  /*0530*/  FFMA R15, R15, R14, R28 ;  /* 0x0000000e0f0f7223 */ /* 0x004fc6000000001c */
[----:B------:R-:W3:Y:S04]  /*0540*/  LDG.E.CONSTANT R14, desc[UR6][R12.64+-0x4] ;  /* 0xfffffc060c0e7981 */ /* 0x000ee8000c1e9900 */
[----:B------:R-:W-:Y:S04]  /*0550*/  STG.E desc[UR6][R16.64+0x8], R15 ;  /* 0x0000080f10007986 */ /* 0x000fe8000c101906 */
[----:B------:R0:W-:Y:S04]  /*0560*/  STG.E desc[UR6][R16.64+0x4], R28 ;  /* 0x0000041c10007986 */ /* 0x0001e8000c101906 */
[----:B0-----:R-:W2:Y:S01]  /*0570*/  LDG.E.CONSTANT R28, desc[UR6][R12.64] ;  /* 0x000000060c1c7981 */ /* 0x001ea2000c1e9900 */
[----:B---3--:R-:W-:Y:S01]  /*0580*/  FFMA R29, R14, R29, R15 ;  /* 0x0000001d0e1d7223 */ /* 0x008fe2000000000f */
[----:B------:R-:W-:-:S05]  /*0590*/  IMAD.WIDE R14, R23, 0x4, R26 ;  /* 0x00000004170e7825 */ /* 0x000fca00078e021a */
[----:B------:R-:W2:Y:S04]  /*05a0*/  LDG.E.CONSTANT R27, desc[UR6][R14.64] ;  /* 0x000000060e1b7981 */ /* 0x000ea8000c1e9900 */
[----:B------:R0:W-:Y:S01]  /*05b0*/  STG.E desc[UR6][R16.64+0xc], R29 ;  /* 0x00000c1d10007986 */ /* 0x0001e2000c101906 */
[----:B--2---:R-:W-:Y:S01]  /*05c0*/  FFMA R27, R28, R27, R29 ;  /* 0x0000001b1c1b7223 */ /* 0x004fe2000000001d */
[C---:B0-----:R-:W-:Y:S02]  /*05d0*/  IMAD.WIDE R28, R23.reuse, 0x4, R14 ;  /* 0x00000004171c7825 */ /* 0x041fe400078e020e */
[----:B------:R-:W2:Y:S04]  /*05e0*/  LDG.E.CONSTANT R14, desc[UR6][R12.64+0x4] ;  /* 0x000004060c0e7981 */ /* 0x000ea8000c1e9900 */
[----:B------:R-:W2:Y:S04]  /*05f0*/  LDG.E.CONSTANT R26, desc[UR6][R28.64] ;  /* 0x000000061c1a7981 */ /* 0x000ea8000c1e9900 */
[----:B------:R0:W-:Y:S01]  /*0600*/  STG.E desc[UR6][R16.64+0x10], R27 ;  /* 0x0000101b10007986 */ /* 0x0001e2000c101906 */
[----:B--2---:R-:W-:Y:S01]  /*0610*/  FFMA R15, R14, R26, R27 ;  /* 0x0000001a0e0f7223 */ /* 0x004fe2000000001b */
[----:B0-----:R-:W-:-:S02]  /*0620*/  IMAD.WIDE R26, R23, 0x4, R28 ;  /* 0x00000004171a7825 */ /* 0x001fc400078e021c */
[----:B------:R-:W2:Y:S04]  /*0630*/  LDG.E.CONSTANT R28, desc[UR6][R12.64+0x8] ;  /* 0x000008060c1c7981 */ /* 0x000ea8000c1e9900 */
[----:B------:R-:W2:Y:S04]  /*0640*/  LDG.E.CONSTANT R14, desc[UR6][R26.64] ;  /* 0x000000061a0e7981 */ /* 0x000ea8000c1e9900 */
[----:B------:R0:W-:Y:S04]  /*0650*/  STG.E desc[UR6][R16.64+0x14], R15 ;  /* 0x0000140f10007986 */ /* 0x0001e8000c101906 */
[----:B------:R1:W3:Y:S01]  /*0660*/  LDG.E.CONSTANT R29, desc[UR6][R12.64+0xc] ;  /* 0x00000c060c1d7981 */ /* 0x0002e2000c1e9900 */
[----:B--2---:R-:W-:Y:S01]  /*0670*/  FFMA R28, R28, R14, R15 ;  /* 0x0000000e1c1c7223 */ /* 0x004fe2000000000f */
[----:B0-----:R-:W-:-:S06]  /*0680*/  IMAD.WIDE R14, R23, 0x4, R26 ;  /* 0x00000004170e7825 */ /* 0x001fcc00078e021a */
[----:B------:R-:W3:Y:S01]  /*0690*/  LDG.E.CONSTANT R14, desc[UR6][R14.64] ;  /* 0x000000060e0e7981 */ /* 0x000ee2000c1e9900 */
[----:B------:R-:W-:-:S03]  /*06a0*/  VIADD R24, R24, 0x8 ;  /* 0x0000000818187836 */ /* 0x000fc60000000000 */
[----:B------:R0:W-:Y:S02]  /*06b0*/  STG.E desc[UR6][R16.64+0x18], R28 ;  /* 0x0000181c10007986 */ /* 0x0001e4000c101906 */
[----:B------:R-:W-:Y:S02]  /*06c0*/  ISETP.NE.AND P0, PT, R24, RZ, PT ;  /* 0x000000ff1800720c */ /* 0x000fe40003f05270 */
[----:B-1----:R-:W-:Y:S01]  /*06d0*/  IADD3 R12, P1, PT, R12, 0x20, RZ ;  /* 0x000000200c0c7810 */ /* 0x002fe20007f3e0ff */
[----:B------:R-:W-:Y:S01]  /*06e0*/  IMAD R22, R23, 0x8, R22 ;  /* 0x0000000817167824 */ /* 0x000fe200078e0216 */
[----:B------:R-:W-:Y:S02]  /*06f0*/  IADD3 R25, PT, PT, R25, 0x8, RZ ;  /* 0x0000000819197810 */ /* 0x000fe40007ffe0ff */
[----:B------:R-:W-:Y:S01]  /*0700*/  IADD3.X R13, PT, PT, RZ, R13, RZ, P1, !PT ;  /* 0x0000000dff0d7210 */ /* 0x000fe20000ffe4ff */
[----:B---3--:R-:W-:-:S05]  /*0710*/  FFMA R29, R29, R14, R28 ;  /* 0x0000000e1d1d7223 */ /* 0x008fca000000001c */
[----:B------:R0:W-:Y:S01]  /*0720*/  STG.E desc[UR6][R16.64+0x1c], R29 ;  /* 0x00001c1d10007986 */ /* 0x0001e2000c101906 */
[----:B------:R-:W-:Y:S05]  /*0730*/  @P0 BRA `(.L_x_87) ;  /* 0xfffffffc00340947 */ /* 0x000fea000383ffff */
[----:B------:R-:W-:-:S07]  /*0740*/  IMAD.MOV.U32 R25, RZ, RZ, R6 ;  /* 0x000000ffff197224 */ /* 0x000fce00078e0006 */
.L_x_86:
[----:B------:R-:W-:-:S13]  /*0750*/  ISETP.NE.AND P0, PT, R5, RZ, PT ;  /* 0x000000ff0500720c */ /* 0x000fda0003f05270 */
[----:B------:R-:W-:Y:S05]  /*0760*/  @!P0 BRA `(.L_x_88) ;  /* 0x0000000400508947 */ /* 0x000fea0003800000 */
[----:B------:R-:W-:Y:S01]  /*0770*/  IADD3 R12, PT, PT, R5, -0x1, RZ ;  /* 0xffffffff050c7810 */ /* 0x000fe20007ffe0ff */
[----:B------:R-:W-:-:S03]  /*0780*/  ULOP3.LUT UP0, UR5, UR4, 0x3, URZ, 0xc0, !UPT ;  /* 0x0000000304057892 */ /* 0x000fc6000f80c0ff */
        /* <DEDUP_REMOVED lines=14> */
[----:B--2---:R-:W-:Y:S01]  /*0870*/  LEA R14, P0, R15, UR8, 0x2 ;  /* 0x000000080f0e7c11 */ /* 0x004fe2000f8010ff */
[----:B0-----:R-:W-:-:S03]  /*0880*/  IMAD.WIDE R12, R27, 0x4, R12 ;  /* 0x000000041b0c7825 */ /* 0x001fc600078e020c */
[----:B------:R-:W-:Y:S02]  /*0890*/  LEA.HI.X R15, R15, UR9, R22, 0x2, P0 ;  /* 0x000000090f0f7c11 */ /* 0x000fe400080f1416 */
[----:B------:R0:W2:Y:S04]  /*08a0*/  LDG.E.CONSTANT R24, desc[UR6][R12.64] ;  /* 0x000000060c187981 */ /* 0x0000a8000c1e9900 */
[----:B------:R-:W2:Y:S01]  /*08b0*/  LDG.E.CONSTANT R22, desc[UR6][R14.64+0x4] ;  /* 0x000004060e167981 */ /* 0x000ea2000c1e9900 */
[----:B0-----:R-:W-:-:S05]  /*08c0*/  IMAD.WIDE R12, R27, 0x4, R12 ;  /* 0x000000041b0c7825 */ /* 0x001fca00078e020c */
[----:B------:R-:W3:Y:S01]  /*08d0*/  LDG.E.CONSTANT R28, desc[UR6][R12.64] ;  /* 0x000000060c1c7981 */ /* 0x000ee2000c1e9900 */
[----:B----4-:R-:W-:Y:S02]  /*08e0*/  FFMA R23, R16, R26, R29 ;  /* 0x0000001a10177223 */ /* 0x010fe4000000001d */
[----:B------:R-:W0:Y:S01]  /*08f0*/  LDC.64 R16, c[0x0][0x3c8] ;  /* 0x0000f200ff107b82 */ /* 0x000e220000000a00 */
[----:B------:R-:W-:Y:S02]  /*0900*/  IMAD.IADD R29, R4, 0x1, R25 ;  /* 0x00000001041d7824 */ /* 0x000fe400078e0219 */
[----:B------:R-:W-:-:S06]  /*0910*/  IMAD.WIDE R26, R27, 0x4, R12 ;  /* 0x000000041b1a7825 */ /* 0x000fcc00078e020c */
[----:B------:R-:W4:Y:S01]  /*0920*/  LDG.E.CONSTANT R27, desc[UR6][R26.64] ;  /* 0x000000061a1b7981 */ /* 0x000f22000c1e9900 */
[----:B--2---:R-:W-:-:S03]  /*0930*/  FFMA R22, R22, R24, R23 ;  /* 0x0000001816167223 */ /* 0x004fc60000000017 */
[----:B------:R-:W4:Y:S01]  /*0940*/  LDG.E.CONSTANT R24, desc[UR6][R14.64+0xc] ;  /* 0x00000c060e187981 */ /* 0x000f22000c1e9900 */
[----:B0-----:R-:W-:-:S03]  /*0950*/  IMAD.WIDE R16, R29, 0x4, R16 ;  /* 0x000000041d107825 */ /* 0x001fc600078e0210 */
[----:B------:R-:W3:Y:S04]  /*0960*/  LDG.E.CONSTANT R29, desc[UR6][R14.64+0x8] ;  /* 0x000008060e1d7981 */ /* 0x000ee8000c1e9900 */
[----:B------:R1:W-:Y:S04]  /*0970*/  STG.E desc[UR6][R16.64], R23 ;  /* 0x0000001710007986 */ /* 0x0003e8000c101906 */
[----:B------:R1:W-:Y:S01]  /*0980*/  STG.E desc[UR6][R16.64+0x4], R22 ;  /* 0x0000041610007986 */ /* 0x0003e2000c101906 */
[----:B------:R-:W-:Y:S01]  /*0990*/  IADD3 R25, PT, PT, R25, 0x4, RZ ;  /* 0x0000000419197810 */ /* 0x000fe20007ffe0ff */
[----:B---3--:R-:W-:-:S04]  /*09a0*/  FFMA R28, R29, R28, R22 ;  /* 0x0000001c1d1c7223 */ /* 0x008fc80000000016 */
[----:B----4-:R-:W-:Y:S01]  /*09b0*/  FFMA R29, R24, R27, R28 ;  /* 0x0000001b181d7223 */ /* 0x010fe2000000001c */
[----:B------:R1:W-:Y:S04]  /*09c0*/  STG.E desc[UR6][R16.64+0x8], R28 ;  /* 0x0000081c10007986 */ /* 0x0003e8000c101906 */
[----:B------:R1:W-:Y:S02]  /*09d0*/  STG.E desc[UR6][R16.64+0xc], R29 ;  /* 0x00000c1d10007986 */ /* 0x0003e4000c101906 */
.L_x_89:
[----:B------:R-:W-:Y:S05]  /*09e0*/  BRA.U !UP0, `(.L_x_88) ;  /* 0x0000000108b07547 */ /* 0x000fea000b800000 */
[----:B------:R-:W-:Y:S02]  /*09f0*/  UISETP.NE.AND UP0, UPT, UR5, 0x1, UPT ;  /* 0x000000010500788c */ /* 0x000fe4000bf05270 */
[----:B------:R-:W-:-:S04]  /*0a00*/  ULOP3.LUT UR4, UR4, 0x1, URZ, 0xc0, !UPT ;  /* 0x0000000104047892 */ /* 0x000fc8000f8ec0ff */
[----:B------:R-:W-:-:S03]  /*0a10*/  UISETP.NE.U32.AND UP1, UPT, UR4, 0x1, UPT ;  /* 0x000000010400788c */ /* 0x000fc6000bf25070 */
[----:B------:R-:W-:Y:S08]  /*0a20*/  BRA.U !UP0, `(.L_x_90) ;  /* 0x0000000108647547 */ /* 0x000ff0000b800000 */
[----:B------:R-:W2:Y:S01]  /*0a30*/  LDC R13, c[0x0][0x3d8] ;  /* 0x0000f600ff0d7b82 */ /* 0x000ea20000000800 */
[----:B------:R-:W3:Y:S01]  /*0a40*/  LDCU.64 UR4, c[0x0][0x3b8] ;  /* 0x00007700ff0477ac */ /* 0x000ee20008000a00 */
[CC--:B------:R-:W-:Y:S02]  /*0a50*/  IADD3 R15, PT, PT, R21.reuse, R25.reuse, RZ ;  /* 0x00000019150f7210 */ /* 0x0c0fe40007ffe0ff */
[----:B------:R-:W-:-:S04]  /*0a60*/  IADD3 R12, P0, PT, R21, R25, RZ ;  /* 0x00000019150c7210 */ /* 0x000fc80007f1e0ff */
[----:B-1----:R-:W1:Y:S08]  /*0a70*/  LDC.64 R22, c[0x0][0x3b8] ;  /* 0x0000ee00ff167b82 */ /* 0x002e700000000a00 */
[----:B0-----:R-:W0:Y:S01]  /*0a80*/  LDC.64 R16, c[0x0][0x3c0] ;  /* 0x0000f000ff107b82 */ /* 0x001e220000000a00 */
[----:B--2---:R-:W-:Y:S02]  /*0a90*/  IMAD R27, R25, R13, R2 ;  /* 0x0000000d191b7224 */ /* 0x004fe400078e0202 */
[----:B-1----:R-:W-:-:S04]  /*0aa0*/  IMAD.WIDE.U32 R22, R15, 0x4, R22 ;  /* 0x000000040f167825 */ /* 0x002fc800078e0016 */
[----:B------:R-:W-:Y:S01]  /*0ab0*/  IMAD.X R15, RZ, RZ, RZ, P0 ;  /* 0x000000ffff0f7224 */ /* 0x000fe200000e06ff */
[C---:B---3--:R-:W-:Y:S01]  /*0ac0*/  LEA R14, P0, R12.reuse, UR4, 0x2 ;  /* 0x000000040c0e7c11 */ /* 0x048fe2000f8010ff */
[----:B------:R-:W2:Y:S01]  /*0ad0*/  LDG.E.CONSTANT R22, desc[UR6][R22.64] ;  /* 0x0000000616167981 */ /* 0x000ea2000c1e9900 */
[----:B0-----:R-:W-:Y:S02]  /*0ae0*/  IMAD.WIDE R16, R27, 0x4, R16 ;  /* 0x000000041b107825 */ /* 0x001fe400078e0210 */
[----:B------:R-:W-:Y:S01]  /*0af0*/  LEA.HI.X R15, R12, UR5, R15, 0x2, P0 ;  /* 0x000000050c0f7c11 */ /* 0x000fe200080f140f */
[----:B------:R-:W0:Y:S01]  /*0b00*/  LDC.64 R26, c[0x0][0x3c8] ;  /* 0x0000f200ff1a7b82 */ /* 0x000e220000000a00 */
[----:B------:R-:W-:-:S04]  /*0b10*/  IMAD.WIDE R12, R13, 0x4, R16 ;  /* 0x000000040d0c7825 */ /* 0x000fc800078e0210 */
[----:B------:R-:W3:Y:S04]  /*0b20*/  LDG.E.CONSTANT R15, desc[UR6][R14.64+0x4] ;  /* 0x000004060e0f7981 */ /* 0x000ee8000c1e9900 */
[----:B------:R-:W2:Y:S04]  /*0b30*/  LDG.E.CONSTANT R16, desc[UR6][R16.64] ;  /* 0x0000000610107981 */ /* 0x000ea8000c1e9900 */
[----:B------:R-:W3:Y:S01]  /*0b40*/  LDG.E.CONSTANT R12, desc[UR6][R12.64] ;  /* 0x000000060c0c7981 */ /* 0x000ee2000c1e9900 */
[----:B------:R-:W-:-:S05]  /*0b50*/  IADD3 R28, PT, PT, R4, R25, RZ ;  /* 0x00000019041c7210 */ /* 0x000fca0007ffe0ff */
[----:B0-----:R-:W-:Y:S01]  /*0b60*/  IMAD.WIDE R26, R28, 0x4, R26 ;  /* 0x000000041c1a7825 */ /* 0x001fe200078e021a */
[----:B------:R-:W-:-:S03]  /*0b70*/  IADD3 R25, PT, PT, R25, 0x2, RZ ;  /* 0x0000000219197810 */ /* 0x000fc60007ffe0ff */
[----:B--2---:R-:W-:-:S04]  /*0b80*/  FFMA R24, R22, R16, R29 ;  /* 0x0000001016187223 */ /* 0x004fc8000000001d */
[----:B---3--:R-:W-:Y:S01]  /*0b90*/  FFMA R29, R15, R12, R24 ;  /* 0x0000000c0f1d7223 */ /* 0x008fe20000000018 */
[----:B------:R2:W-:Y:S04]  /*0ba0*/  STG.E desc[UR6][R26.64], R24 ;  /* 0x000000181a007986 */ /* 0x0005e8000c101906 */
[----:B------:R2:W-:Y:S02]  /*0bb0*/  STG.E desc[UR6][R26.64+0x4], R29 ;  /* 0x0000041d1a007986 */ /* 0x0005e4000c101906 */
.L_x_90:
[----:B------:R-:W-:Y:S05]  /*0bc0*/  BRA.U UP1, `(.L_x_88) ;  /* 0x0000000101387547 */ /* 0x000fea000b800000 */
        /* <DEDUP_REMOVED lines=14> */
.L_x_88:
[----:B------:R-:W-:Y:S01]  /*0cb0*/  SHF.R.U32.HI R13, RZ, 0x2, R18 ;  /* 0x00000002ff0d7819 */ /* 0x000fe20000011612 */
[----:B01-3--:R-:W0:Y:S01]  /*0cc0*/  LDC R16, c[0x0][0x3d4] ;  /* 0x0000f500ff107b82 */ /* 0x00be220000000800 */
[----:B------:R-:W-:Y:S01]  /*0cd0*/  SHF.L.U32 R15, R20, 0x4, RZ ;  /* 0x00000004140f7819 */ /* 0x000fe200000006ff */
[----:B------:R-:W-:Y:S01]  /*0ce0*/  HFMA2 R17, -RZ, RZ, 0, 0 ;  /* 0x00000000ff117431 */ /* 0x000fe200000001ff */
[----:B------:R-:W-:Y:S01]  /*0cf0*/  LOP3.LUT R13, R13, R18, RZ, 0x3c, !PT ;  /* 0x000000120d0d7212 */ /* 0x000fe200078e3cff */
[----:B------:R-:W-:Y:S01]  /*0d00*/  BSSY.RECONVERGENT B3, `(.L_x_91) ;  /* 0x0000016000037945 */ /* 0x000fe20003800200 */
[----:B------:R-:W-:-:S03]  /*0d10*/  IADD3 R11, PT, PT, R11, 0x587c5, RZ ;  /* 0x000587c50b0b7810 */ /* 0x000fc60007ffe0ff */
[----:B------:R-:W-:-:S05]  /*0d20*/  IMAD.SHL.U32 R12, R13, 0x2, RZ ;  /* 0x000000020d0c7824 */ /* 0x000fca00078e00ff */
[----:B------:R-:W-:Y:S01]  /*0d30*/  LOP3.LUT R12, R20, R15, R12, 0x96, !PT ;  /* 0x0000000f140c7212 */ /* 0x000fe200078e960c */
[----:B------:R-:W-:-:S03]  /*0d40*/  IMAD.MOV.U32 R15, RZ, RZ, 0x2f800000 ;  /* 0x2f800000ff0f7424 */ /* 0x000fc600078e00ff */
[----:B------:R-:W-:Y:S02]  /*0d50*/  LOP3.LUT R22, R12, R13, RZ, 0x3c, !PT ;  /* 0x0000000d0c167212 */ /* 0x000fe400078e3cff */
[----:B------:R-:W1:Y:S02]  /*0d60*/  LDC.64 R12, c[0x0][0x3c8] ;  /* 0x0000f200ff0c7b82 */ /* 0x000e640000000a00 */
[----:B------:R-:W-:-:S04]  /*0d70*/  IADD3 R14, PT, PT, R22, R11, RZ ;  /* 0x0000000b160e7210 */ /* 0x000fc80007ffe0ff */
[----:B------:R-:W-:-:S05]  /*0d80*/  I2FP.F32.U32 R14, R14 ;  /* 0x0000000e000e7245 */ /* 0x000fca0000201000 */
[----:B------:R-:W-:-:S04]  /*0d90*/  FFMA R14, R14, R15, 1.1641532182693481445e-10 ;  /* 0x2f0000000e0e7423 */ /* 0x000fc8000000000f */
[----:B--2---:R-:W-:-:S07]  /*0da0*/  FMUL R29, R14, R29 ;  /* 0x0000001d0e1d7220 */ /* 0x004fce0000400000 */
.L_x_93:
[----:B------:R-:W-:-:S05]  /*0db0*/  IADD3 R15, PT, PT, R4, R17, RZ ;  /* 0x00000011040f7210 */ /* 0x000fca0007ffe0ff */
[----:B-1----:R-:W-:-:S06]  /*0dc0*/  IMAD.WIDE R14, R15, 0x4, R12 ;  /* 0x000000040f0e7825 */ /* 0x002fcc00078e020c */
[----:B------:R-:W2:Y:S01]  /*0dd0*/  LDG.E R14, desc[UR6][R14.64] ;  /* 0x000000060e0e7981 */ /* 0x000ea2000c1e1900 */
[----:B------:R-:W-:Y:S01]  /*0de0*/  IMAD.MOV.U32 R18, RZ, RZ, R17 ;  /* 0x000000ffff127224 */ /* 0x000fe200078e0011 */
[----:B--2---:R-:W-:-:S13]  /*0df0*/  FSETP.GEU.AND P0, PT, R29, R14, PT ;  /* 0x0000000e1d00720b */ /* 0x004fda0003f0e000 */
[----:B------:R-:W-:Y:S05]  /*0e00*/  @!P0 BRA `(.L_x_92) ;  /* 0x0000000000148947 */ /* 0x000fea0003800000 */
[----:B------:R-:W1:Y:S01]  /*0e10*/  LDCU UR4, c[0x0][0x3d4] ;  /* 0x00007a80ff0477ac */ /* 0x000e620008000800 */
[----:B------:R-:W-:-:S04]  /*0e20*/  IADD3 R17, PT, PT, R17, 0x1, RZ ;  /* 0x0000000111117810 */ /* 0x000fc80007ffe0ff */
[----:B-1----:R-:W-:-:S13]  /*0e30*/  ISETP.NE.AND P0, PT, R17, UR4, PT ;  /* 0x0000000411007c0c */ /* 0x002fda000bf05270 */
[----:B------:R-:W-:Y:S05]  /*0e40*/  @P0 BRA `(.L_x_93) ;  /* 0xfffffffc00d80947 */ /* 0x000fea000383ffff */
[----:B0-----:R-:W-:-:S07]  /*0e50*/  MOV R18, R16 ;  /* 0x0000001000127202 */ /* 0x001fce0000000f00 */
.L_x_92:
[----:B------:R-:W-:Y:S05]  /*0e60*/  BSYNC.RECONVERGENT B3 ;  /* 0x0000000000037941 */ /* 0x000fea0003800200 */
.L_x_91:
[----:B------:R-:W1:Y:S01]  /*0e70*/  LDCU UR4, c[0x0][0x3d4] ;  /* 0x00007a80ff0477ac */ /* 0x000e620008000800 */
[----:B0-----:R-:W0:Y:S01]  /*0e80*/  LDC.64 R16, c[0x0][0x398] ;  /* 0x0000e600ff107b82 */ /* 0x001e220000000a00 */
[----:B------:R-:W-:Y:S02]  /*0e90*/  VIADD R23, R18, 0xffffffff ;  /* 0xffffffff12177836 */ /* 0x000fe40000000000 */
[----:B------:R-:W-:-:S05]  /*0ea0*/  IMAD.MOV.U32 R27, RZ, RZ, 0x1 ;  /* 0x00000001ff1b7424 */ /* 0x000fca00078e00ff */
[----:B------:R-:W2:Y:S08]  /*0eb0*/  LDC.64 R14, c[0x0][0x3a0] ;  /* 0x0000e800ff0e7b82 */ /* 0x000eb00000000a00 */
[----:B------:R-:W3:Y:S01]  /*0ec0*/  LDC.64 R12, c[0x0][0x3a8] ;  /* 0x0000ea00ff0c7b82 */ /* 0x000ee20000000a00 */
[----:B-1----:R-:W-:Y:S01]  /*0ed0*/  ISETP.NE.AND P0, PT, R18, UR4, PT ;  /* 0x0000000412007c0c */ /* 0x002fe2000bf05270 */
[----:B------:R-:W1:-:S12]  /*0ee0*/  LDCU UR4, c[0x0][0x3d8] ;  /* 0x00007b00ff0477ac */ /* 0x000e580008000800 */
[----:B------:R-:W-:-:S04]  /*0ef0*/  @P0 IADD3 R23, PT, PT, R18, RZ, RZ ;  /* 0x000000ff12170210 */ /* 0x000fc80007ffe0ff */
[----:B------:R-:W-:Y:S01]  /*0f00*/  IADD3 R21, PT, PT, R21, R23, RZ ;  /* 0x0000001715157210 */ /* 0x000fe20007ffe0ff */
[----:B--2---:R-:W-:-:S04]  /*0f10*/  IMAD.WIDE R14, R23, 0x4, R14 ;  /* 0x00000004170e7825 */ /* 0x004fc800078e020e */
[----:B-1----:R-:W-:Y:S02]  /*0f20*/  IMAD R25, R23, UR4, R2 ;  /* 0x0000000417197c24 */ /* 0x002fe4000f8e0202 */
[----:B0-----:R-:W-:-:S04]  /*0f30*/  IMAD.WIDE R16, R21, 0x4, R16 ;  /* 0x0000000415107825 */ /* 0x001fc800078e0210 */
[----:B---3--:R-:W-:Y:S01]  /*0f40*/  IMAD.WIDE R12, R25, 0x4, R12 ;  /* 0x00000004190c7825 */ /* 0x008fe200078e020c */
[----:B------:R0:W-:Y:S04]  /*0f50*/  REDG.E.ADD.STRONG.GPU desc[UR6][R16.64], R27 ;  /* 0x0000001b1000798e */ /* 0x0001e8000c12e106 */
[----:B------:R0:W-:Y:S04]  /*0f60*/  REDG.E.ADD.STRONG.GPU desc[UR6][R14.64], R27 ;  /* 0x0000001b0e00798e */ /* 0x0001e8000c12e106 */
[----:B------:R-:W2:Y:S02]  /*0f70*/  LDG.E R18, desc[UR6][R12.64] ;  /* 0x000000060c127981 */ /* 0x000ea4000c1e1900 */
[----:B--2---:R-:W-:-:S02]  /*0f80*/  IADD3 R21, PT, PT, R18, 0x1, RZ ;  /* 0x0000000112157810 */ /* 0x004fc40007ffe0ff */
[----:B------:R-:W-:Y:S01]  /*0f90*/  MOV R18, R19 ;  /* 0x0000001300127202 */ /* 0x000fe20000000f00 */
[----:B------:R-:W-:Y:S01]  /*0fa0*/  IMAD.MOV.U32 R19, RZ, RZ, R9 ;  /* 0x000000ffff137224 */ /* 0x000fe200078e0009 */
[----:B------:R-:W-:Y:S01]  /*0fb0*/  MOV R9, R10 ;  /* 0x0000000a00097202 */ /* 0x000fe20000000f00 */
[----:B------:R0:W-:Y:S01]  /*0fc0*/  STG.E desc[UR6][R12.64], R21 ;  /* 0x000000150c007986 */ /* 0x0001e2000c101906 */
[----:B------:R-:W-:Y:S01]  /*0fd0*/  MOV R10, R20 ;  /* 0x00000014000a7202 */ /* 0x000fe20000000f00 */
[----:B------:R-:W-:-:S07]  /*0fe0*/  IMAD.MOV.U32 R20, RZ, RZ, R22 ;  /* 0x000000ffff147224 */ /* 0x000fce00078e0016 */
.L_x_85:
[----:B------:R-:W-:Y:S05]  /*0ff0*/  BSYNC.RECONVERGENT B2 ;  /* 0x0000000000027941 */ /* 0x000fea0003800200 */
.L_x_84:
[----:B------:R-:W-:-:S04]  /*1000*/  IADD3 R8, PT, PT, R8, 0x1, RZ ;  /* 0x0000000108087810 */ /* 0x000fc80007ffe0ff */
[----:B------:R-:W-:-:S13]  /*1010*/  ISETP.NE.AND P0, PT, R8, R0, PT ;  /* 0x000000000800720c */ /* 0x000fda0003f05270 */
[----:B------:R-:W-:Y:S05]  /*1020*/  @P0 BRA `(.L_x_94) ;  /* 0xfffffff0009c0947 */ /* 0x000fea000383ffff */
[----:B------:R-:W-:Y:S05]  /*1030*/  BSYNC.RECONVERGENT B1 ;  /* 0x0000000000017941 */ /* 0x000fea0003800200 */
.L_x_83:
[----:B------:R-:W-:Y:S05]  /*1040*/  BRA `(.L_x_81) ;  /* 0x00000008002c7947 */ /* 0x000fea0003800000 */
.L_x_82:
[C---:B------:R-:W-:Y:S01]  /*1050*/  ISETP.GE.U32.AND P0, PT, R0.reuse, 0x4, PT ;  /* 0x000000040000780c */ /* 0x040fe20003f06070 */
[----:B------:R-:W-:Y:S01]  /*1060*/  BSSY.RECONVERGENT B1, `(.L_x_95) ;  /* 0x0000062000017945 */ /* 0x000fe20003800200 */
[----:B------:R-:W-:Y:S01]  /*1070*/  HFMA2 R14, -RZ, RZ, 0, 0 ;  /* 0x00000000ff0e7431 */ /* 0x000fe200000001ff */
[----:B------:R-:W-:-:S10]  /*1080*/  LOP3.LUT R15, R0, 0x3, RZ, 0xc0, !PT ;  /* 0x00000003000f7812 */ /* 0x000fd400078ec0ff */
[----:B------:R-:W-:Y:S05]  /*1090*/  @!P0 BRA `(.L_x_96) ;  /* 0x0000000400788947 */ /* 0x000fea0003800000 */
[----:B------:R-:W0:Y:S01]  /*10a0*/  LDC.64 R4, c[0x0][0x3a8] ;  /* 0x0000ea00ff047b82 */ /* 0x000e220000000a00 */
[----:B------:R-:W1:Y:S01]  /*10b0*/  LDCU UR4, c[0x0][0x3d8] ;  /* 0x00007b00ff0477ac */ /* 0x000e620008000800 */
[----:B------:R-:W-:Y:S01]  /*10c0*/  ISETP.NE.AND P0, PT, R11, RZ, PT ;  /* 0x000000ff0b00720c */ /* 0x000fe20003f05270 */
[----:B------:R-:W-:Y:S01]  /*10d0*/  IMAD.MOV.U32 R18, RZ, RZ, RZ ;  /* 0x000000ffff127224 */ /* 0x000fe200078e00ff */
[----:B------:R-:W-:Y:S02]  /*10e0*/  LOP3.LUT R14, R0, 0x7ffffffc, RZ, 0xc0, !PT ;  /* 0x7ffffffc000e7812 */ /* 0x000fe400078ec0ff */
[----:B------:R-:W-:Y:S02]  /*10f0*/  SEL R17, RZ, 0xffffffff, P0 ;  /* 0xffffffffff117807 */ /* 0x000fe40000000000 */
[----:B------:R-:W2:Y:S08]  /*1100*/  LDC.64 R12, c[0x0][0x3a0] ;  /* 0x0000e800ff0c7b82 */ /* 0x000eb00000000a00 */
[----:B------:R-:W3:Y:S01]  /*1110*/  LDC R16, c[0x0][0x3dc] ;  /* 0x0000f700ff107b82 */ /* 0x000ee20000000800 */
[----:B-1----:R-:W-:-:S07]  /*1120*/  IMAD R11, R17, UR4, R2 ;  /* 0x00000004110b7c24 */ /* 0x002fce000f8e0202 */
[----:B------:R-:W1:Y:S01]  /*1130*/  LDC.64 R8, c[0x0][0x398] ;  /* 0x0000e600ff087b82 */ /* 0x000e620000000a00 */
[----:B0-----:R-:W-:-:S07]  /*1140*/  IMAD.WIDE R4, R11, 0x4, R4 ;  /* 0x000000040b047825 */ /* 0x001fce00078e0204 */
[----:B------:R-:W0:Y:S01]  /*1150*/  LDC.64 R6, c[0x0][0x390] ;  /* 0x0000e400ff067b82 */ /* 0x000e220000000a00 */
[----:B--2---:R-:W-:-:S07]  /*1160*/  IMAD.WIDE R10, R17, 0x4, R12 ;  /* 0x00000004110a7825 */ /* 0x004fce00078e020c */
.L_x_105:
[----:B0--345:R-:W-:-:S05]  /*1170*/  IADD3 R13, PT, PT, R3, R18, RZ ;  /* 0x00000012030d7210 */ /* 0x039fca0007ffe0ff */
[----:B0-----:R-:W-:-:S05]  /*1180*/  IMAD.WIDE R12, R13, 0x4, R6 ;  /* 0x000000040d0c7825 */ /* 0x001fca00078e0206 */
[----:B------:R-:W3:Y:S04]  /*1190*/  LDG.E.CONSTANT R22, desc[UR6][R12.64] ;  /* 0x000000060c167981 */ /* 0x000ee8000c1e9900 */
[----:B------:R-:W2:Y:S04]  /*11a0*/  LDG.E.CONSTANT R21, desc[UR6][R12.64+0x4] ;  /* 0x000004060c157981 */ /* 0x000ea8000c1e9900 */
[----:B------:R-:W4:Y:S04]  /*11b0*/  LDG.E.CONSTANT R19, desc[UR6][R12.64+0x8] ;  /* 0x000008060c137981 */ /* 0x000f28000c1e9900 */
[----:B------:R-:W4:Y:S01]  /*11c0*/  LDG.E.CONSTANT R20, desc[UR6][R12.64+0xc] ;  /* 0x00000c060c147981 */ /* 0x000f22000c1e9900 */
[----:B------:R-:W-:Y:S01]  /*11d0*/  IADD3 R18, PT, PT, R18, 0x4, RZ ;  /* 0x0000000412127810 */ /* 0x000fe20007ffe0ff */
[----:B------:R-:W-:Y:S03]  /*11e0*/  BSSY.RECONVERGENT B2, `(.L_x_97) ;  /* 0x0000018000027945 */ /* 0x000fe60003800200 */
[----:B------:R-:W-:-:S02]  /*11f0*/  ISETP.NE.AND P4, PT, R18, R14, PT ;  /* 0x0000000e1200720c */ /* 0x000fc40003f85270 */
[----:B---3--:R-:W-:-:S04]  /*1200*/  ISETP.GE.AND P2, PT, R22, R16, PT ;  /* 0x000000101600720c */ /* 0x008fc80003f46270 */
[----:B------:R-:W-:Y:S02]  /*1210*/  ISETP.LT.OR P2, PT, R22, RZ, P2 ;  /* 0x000000ff1600720c */ /* 0x000fe40001741670 */
[-C--:B--2---:R-:W-:Y:S02]  /*1220*/  ISETP.GE.AND P0, PT, R21, R16.reuse, PT ;  /* 0x000000101500720c */ /* 0x084fe40003f06270 */
[-C--:B----4-:R-:W-:Y:S02]  /*1230*/  ISETP.GE.AND P3, PT, R19, R16.reuse, PT ;  /* 0x000000101300720c */ /* 0x090fe40003f66270 */
[----:B------:R-:W-:Y:S02]  /*1240*/  ISETP.LT.OR P0, PT, R21, RZ, P0 ;  /* 0x000000ff1500720c */ /* 0x000fe40000701670 */
[----:B------:R-:W-:Y:S02]  /*1250*/  ISETP.GE.AND P1, PT, R20, R16, PT ;  /* 0x000000101400720c */ /* 0x000fe40003f26270 */
[----:B------:R-:W-:-:S02]  /*1260*/  ISETP.LT.OR P3, PT, R19, RZ, P3 ;  /* 0x000000ff1300720c */ /* 0x000fc40001f61670 */
[----:B------:R-:W-:Y:S01]  /*1270*/  ISETP.LT.OR P1, PT, R20, RZ, P1 ;  /* 0x000000ff1400720c */ /* 0x000fe20000f21670 */
[----:B------:R-:W-:-:S12]  /*1280*/  @P2 BRA `(.L_x_98) ;  /* 0x0000000000342947 */ /* 0x000fd80003800000 */
[----:B------:R-:W0:Y:S01]  /*1290*/  S2R R12, SR_LANEID ;  /* 0x00000000000c7919 */ /* 0x000e220000000000 */
[----:B------:R-:W-:Y:S01]  /*12a0*/  VOTEU.ANY UR4, UPT, PT ;  /* 0x0000000000047886 */ /* 0x000fe200038e0100 */
[----:B------:R-:W-:Y:S01]  /*12b0*/  IMAD R13, R22, UR10, R17 ;  /* 0x0000000a160d7c24 */ /* 0x000fe2000f8e0211 */
[----:B------:R-:W-:Y:S02]  /*12c0*/  UFLO.U32 UR5, UR4 ;  /* 0x00000004000572bd */ /* 0x000fe400080e0000 */
[----:B------:R-:W2:Y:S01]  /*12d0*/  POPC R25, UR4 ;  /* 0x0000000400197d09 */ /* 0x000ea20008000000 */
[----:B------:R-:W-:-:S03]  /*12e0*/  IMAD.MOV.U32 R27, RZ, RZ, 0x1 ;  /* 0x00000001ff1b7424 */ /* 0x000fc600078e00ff */
[----:B0-----:R-:W-:Y:S01]  /*12f0*/  ISETP.EQ.U32.AND P2, PT, R12, UR5, PT ;  /* 0x000000050c007c0c */ /* 0x001fe2000bf42070 */
[----:B-1----:R-:W-:-:S05]  /*1300*/  IMAD.WIDE R12, R13, 0x4, R8 ;  /* 0x000000040d0c7825 */ /* 0x002fca00078e0208 */
[----:B------:R0:W-:Y:S07]  /*1310*/  REDG.E.ADD.STRONG.GPU desc[UR6][R12.64], R27 ;  /* 0x0000001b0c00798e */ /* 0x0001ee000c12e106 */
[----:B--2---:R0:W-:Y:S04]  /*1320*/  @P2 REDG.E.ADD.STRONG.GPU desc[UR6][R10.64], R25 ;  /* 0x000000190a00298e */ /* 0x0041e8000c12e106 */
[----:B------:R-:W2:Y:S02]  /*1330*/  LDG.E R22, desc[UR6][R4.64] ;  /* 0x0000000604167981 */ /* 0x000ea4000c1e1900 */
[----:B--2---:R-:W-:-:S05]  /*1340*/  IADD3 R23, PT, PT, R22, 0x1, RZ ;  /* 0x0000000116177810 */ /* 0x004fca0007ffe0ff */
[----:B------:R0:W-:Y:S02]  /*1350*/  STG.E desc[UR6][R4.64], R23 ;  /* 0x0000001704007986 */ /* 0x0001e4000c101906 */
.L_x_98:
[----:B------:R-:W-:Y:S05]  /*1360*/  BSYNC.RECONVERGENT B2 ;  /* 0x0000000000027941 */ /* 0x000fea0003800200 */
.L_x_97:
[----:B------:R-:W-:Y:S04]  /*1370*/  BSSY.RECONVERGENT B2, `(.L_x_99) ;  /* 0x000000f000027945 */ /* 0x000fe80003800200 */
[----:B------:R-:W-:Y:S05]  /*1380*/  @P0 BRA `(.L_x_100) ;  /* 0x0000000000340947 */ /* 0x000fea0003800000 */
[----:B0-----:R-:W0:Y:S01]  /*1390*/  S2R R12, SR_LANEID ;  /* 0x00000000000c7919 */ /* 0x001e220000000000 */
[----:B------:R-:W-:Y:S01]  /*13a0*/  VOTEU.ANY UR4, UPT, PT ;  /* 0x0000000000047886 */ /* 0x000fe200038e0100 */
[----:B------:R-:W-:Y:S01]  /*13b0*/  IMAD R13, R21, UR10, R17 ;  /* 0x0000000a150d7c24 */ /* 0x000fe2000f8e0211 */
[----:B------:R-:W-:Y:S02]  /*13c0*/  UFLO.U32 UR5, UR4 ;  /* 0x00000004000572bd */ /* 0x000fe400080e0000 */
[----:B------:R-:W2:Y:S01]  /*13d0*/  POPC R23, UR4 ;  /* 0x0000000400177d09 */ /* 0x000ea20008000000 */
[----:B------:R-:W-:-:S03]  /*13e0*/  MOV R25, 0x1 ;  /* 0x0000000100197802 */ /* 0x000fc60000000f00 */
[----:B0-----:R-:W-:Y:S01]  /*13f0*/  ISETP.EQ.U32.AND P0, PT, R12, UR5, PT ;  /* 0x000000050c007c0c */ /* 0x001fe2000bf02070 */
[----:B-1----:R-:W-:-:S05]  /*1400*/  IMAD.WIDE R12, R13, 0x4, R8 ;  /* 0x000000040d0c7825 */ /* 0x002fca00078e0208 */
[----:B------:R3:W-:Y:S07]  /*1410*/  REDG.E.ADD.STRONG.GPU desc[UR6][R12.64], R25 ;  /* 0x000000190c00798e */ /* 0x0007ee000c12e106 */
[----:B--2---:R3:W-:Y:S04]  /*1420*/  @P0 REDG.E.ADD.STRONG.GPU desc[UR6][R10.64], R23 ;  /* 0x000000170a00098e */ /* 0x0047e8000c12e106 */
[----:B------:R-:W2:Y:S02]  /*1430*/  LDG.E R21, desc[UR6][R4.64] ;  /* 0x0000000604157981 */ /* 0x000ea4000c1e1900 */
[----:B--2---:R-:W-:-:S05]  /*1440*/  VIADD R21, R21, 0x1 ;  /* 0x0000000115157836 */ /* 0x004fca0000000000 */
[----:B------:R3:W-:Y:S02]  /*1450*/  STG.E desc[UR6][R4.64], R21 ;  /* 0x0000001504007986 */ /* 0x0007e4000c101906 */
.L_x_100:
[----:B------:R-:W-:Y:S05]  /*1460*/  BSYNC.RECONVERGENT B2 ;  /* 0x0000000000027941 */ /* 0x000fea0003800200 */
.L_x_99:
[----:B------:R-:W-:Y:S04]  /*1470*/  BSSY.RECONVERGENT B2, `(.L_x_101) ;  /* 0x000000f000027945 */ /* 0x000fe80003800200 */
[----:B------:R-:W-:Y:S05]  /*1480*/  @P3 BRA `(.L_x_102) ;  /* 0x0000000000343947 */ /* 0x000fea0003800000 */
[----:B0--3--:R-:W0:Y:S01]  /*1490*/  S2R R12, SR_LANEID ;  /* 0x00000000000c7919 */ /* 0x009e220000000000 */
[----:B------:R-:W-:Y:S01]  /*14a0*/  VOTEU.ANY UR4, UPT, PT ;  /* 0x0000000000047886 */ /* 0x000fe200038e0100 */
[----:B------:R-:W-:Y:S01]  /*14b0*/  IMAD R13, R19, UR10, R17 ;  /* 0x0000000a130d7c24 */ /* 0x000fe2000f8e0211 */
[----:B------:R-:W-:Y:S02]  /*14c0*/  UFLO.U32 UR5, UR4 ;  /* 0x00000004000572bd */ /* 0x000fe400080e0000 */
[----:B------:R-:W2:Y:S01]  /*14d0*/  POPC R21, UR4 ;  /* 0x0000000400157d09 */ /* 0x000ea20008000000 */
[----:B------:R-:W-:-:S03]  /*14e0*/  HFMA2 R23, -RZ, RZ, 0, 5.9604644775390625e-08 ;  /* 0x00000001ff177431 */ /* 0x000fc600000001ff */
[----:B0-----:R-:W-:Y:S01]  /*14f0*/  ISETP.EQ.U32.AND P0, PT, R12, UR5, PT ;  /* 0x000000050c007c0c */ /* 0x001fe2000bf02070 */
[----:B-1----:R-:W-:-:S05]  /*1500*/  IMAD.WIDE R12, R13, 0x4, R8 ;  /* 0x000000040d0c7825 */ /* 0x002fca00078e0208 */
[----:B------:R4:W-:Y:S07]  /*1510*/  REDG.E.ADD.STRONG.GPU desc[UR6][R12.64], R23 ;  /* 0x000000170c00798e */ /* 0x0009ee000c12e106 */
[----:B--2---:R4:W-:Y:S04]  /*1520*/  @P0 REDG.E.ADD.STRONG.GPU desc[UR6][R10.64], R21 ;  /* 0x000000150a00098e */ /* 0x0049e8000c12e106 */
[----:B------:R-:W2:Y:S02]  /*1530*/  LDG.E R19, desc[UR6][R4.64] ;  /* 0x0000000604137981 */ /* 0x000ea4000c1e1900 */
[----:B--2---:R-:W-:-:S05]  /*1540*/  IADD3 R19, PT, PT, R19, 0x1, RZ ;  /* 0x0000000113137810 */ /* 0x004fca0007ffe0ff */
[----:B------:R4:W-:Y:S02]  /*1550*/  STG.E desc[UR6][R4.64], R19 ;  /* 0x0000001304007986 */ /* 0x0009e4000c101906 */
.L_x_102:
[----:B------:R-:W-:Y:S05]  /*1560*/  BSYNC.RECONVERGENT B2 ;  /* 0x0000000000027941 */ /* 0x000fea0003800200 */
.L_x_101:
[----:B------:R-:W-:Y:S04]  /*1570*/  BSSY.RECONVERGENT B2, `(.L_x_103) ;  /* 0x000000f000027945 */ /* 0x000fe80003800200 */
[----:B------:R-:W-:Y:S05]  /*1580*/  @P1 BRA `(.L_x_104) ;  /* 0x0000000000341947 */ /* 0x000fea0003800000 */
[----:B0--34-:R-:W0:Y:S01]  /*1590*/  S2R R12, SR_LANEID ;  /* 0x00000000000c7919 */ /* 0x019e220000000000 */
        /* <DEDUP_REMOVED lines=12> */
.L_x_104:
[----:B------:R-:W-:Y:S05]  /*1660*/  BSYNC.RECONVERGENT B2 ;  /* 0x0000000000027941 */ /* 0x000fea0003800200 */
.L_x_103:
[----:B------:R-:W-:Y:S05]  /*1670*/  @P4 BRA `(.L_x_105) ;  /* 0xfffffff800bc4947 */ /* 0x000fea000383ffff */
.L_x_96:
[----:B------:R-:W-:Y:S05]  /*1680*/  BSYNC.RECONVERGENT B1 ;  /* 0x0000000000017941 */ /* 0x000fea0003800200 */
.L_x_95:
[----:B------:R-:W-:-:S13]  /*1690*/  ISETP.NE.AND P0, PT, R15, RZ, PT ;  /* 0x000000ff0f00720c */ /* 0x000fda0003f05270 */
[----:B------:R-:W-:Y:S05]  /*16a0*/  @!P0 BRA `(.L_x_81) ;  /* 0x0000000000948947 */ /* 0x000fea0003800000 */
[----:B------:R-:W2:Y:S01]  /*16b0*/  LDCU UR4, c[0x0][0x3d4] ;  /* 0x00007a80ff0477ac */ /* 0x000ea20008000800 */
[----:B-1----:R-:W1:Y:S01]  /*16c0*/  LDC.64 R8, c[0x0][0x3a8] ;  /* 0x0000ea00ff087b82 */ /* 0x002e620000000a00 */
[----:B0--34-:R-:W-:Y:S01]  /*16d0*/  MOV R12, RZ ;  /* 0x000000ff000c7202 */ /* 0x019fe20000000f00 */
[----:B------:R-:W0:Y:S06]  /*16e0*/  LDCU UR5, c[0x0][0x3d8] ;  /* 0x00007b00ff0577ac */ /* 0x000e2c0008000800 */
[----:B------:R-:W3:Y:S08]  /*16f0*/  LDC.64 R10, c[0x0][0x3a0] ;  /* 0x0000e800ff0a7b82 */ /* 0x000ef00000000a00 */
[----:B------:R-:W4:Y:S01]  /*1700*/  LDC.64 R6, c[0x0][0x398] ;  /* 0x0000e600ff067b82 */ /* 0x000f220000000a00 */
[----:B--2---:R-:W-:-:S04]  /*1710*/  ISETP.NE.AND P0, PT, RZ, UR4, PT ;  /* 0x00000004ff007c0c */ /* 0x004fc8000bf05270 */
[----:B------:R-:W-:-:S03]  /*1720*/  SEL R13, RZ, 0xffffffff, P0 ;  /* 0xffffffffff0d7807 */ /* 0x000fc60000000000 */
[----:B------:R-:W2:Y:S02]  /*1730*/  LDC.64 R4, c[0x0][0x390] ;  /* 0x0000e400ff047b82 */ /* 0x000ea40000000a00 */
[----:B0-----:R-:W-:-:S04]  /*1740*/  IMAD R17, R13, UR5, R2 ;  /* 0x000000050d117c24 */ /* 0x001fc8000f8e0202 */
[----:B-1----:R-:W-:-:S04]  /*1750*/  IMAD.WIDE R8, R17, 0x4, R8 ;  /* 0x0000000411087825 */ /* 0x002fc800078e0208 */
[----:B---3--:R-:W-:-:S07]  /*1760*/  IMAD.WIDE R10, R13, 0x4, R10 ;  /* 0x000000040d0a7825 */ /* 0x008fce00078e020a */
.L_x_108:
[----:B0----5:R-:W-:-:S04]  /*1770*/  IMAD.IADD R17, R3, 0x1, R14 ;  /* 0x0000000103117824 */ /* 0x021fc800078e020e */
[----:B--2---:R-:W-:-:S06]  /*1780*/  IMAD.WIDE R16, R17, 0x4, R4 ;  /* 0x0000000411107825 */ /* 0x004fcc00078e0204 */
[----:B------:R-:W2:Y:S01]  /*1790*/  LDG.E.CONSTANT R16, desc[UR6][R16.64] ;  /* 0x0000000610107981 */ /* 0x000ea2000c1e9900 */
[----:B------:R-:W-:Y:S01]  /*17a0*/  IADD3 R12, PT, PT, R12, 0x1, RZ ;  /* 0x000000010c0c7810 */ /* 0x000fe20007ffe0ff */
[----:B------:R-:W-:Y:S03]  /*17b0*/  BSSY.RECONVERGENT B1, `(.L_x_106) ;  /* 0x0000012000017945 */ /* 0x000fe60003800200 */
[----:B------:R-:W-:Y:S02]  /*17c0*/  ISETP.NE.AND P1, PT, R12, R15, PT ;  /* 0x0000000f0c00720c */ /* 0x000fe40003f25270 */
[----:B--2---:R-:W-:-:S04]  /*17d0*/  ISETP.GE.AND P0, PT, R16, UR11, PT ;  /* 0x0000000b10007c0c */ /* 0x004fc8000bf06270 */
[----:B------:R-:W-:-:S13]  /*17e0*/  ISETP.LT.OR P0, PT, R16, RZ, P0 ;  /* 0x000000ff1000720c */ /* 0x000fda0000701670 */
[----:B------:R-:W-:Y:S05]  /*17f0*/  @P0 BRA `(.L_x_107) ;  /* 0x0000000000340947 */ /* 0x000fea0003800000 */
[----:B------:R-:W0:Y:S01]  /*1800*/  S2R R17, SR_LANEID ;  /* 0x0000000000117919 */ /* 0x000e220000000000 */
[----:B------:R-:W-:Y:S01]  /*1810*/  VOTEU.ANY UR4, UPT, PT ;  /* 0x0000000000047886 */ /* 0x000fe200038e0100 */
[----:B------:R-:W-:Y:S01]  /*1820*/  HFMA2 R23, -RZ, RZ, 0, 5.9604644775390625e-08 ;  /* 0x00000001ff177431 */ /* 0x000fe200000001ff */
[----:B------:R-:W-:Y:S02]  /*1830*/  UFLO.U32 UR5, UR4 ;  /* 0x00000004000572bd */ /* 0x000fe400080e0000 */
[----:B------:R-:W1:Y:S04]  /*1840*/  POPC R21, UR4 ;  /* 0x0000000400157d09 */ /* 0x000e680008000000 */
[----:B0-----:R-:W-:Y:S01]  /*1850*/  ISETP.EQ.U32.AND P0, PT, R17, UR5, PT ;  /* 0x0000000511007c0c */ /* 0x001fe2000bf02070 */
[----:B------:R-:W-:-:S04]  /*1860*/  IMAD R17, R16, UR12, R13 ;  /* 0x0000000c10117c24 */ /* 0x000fc8000f8e020d */
[----:B----4-:R-:W-:-:S05]  /*1870*/  IMAD.WIDE R16, R17, 0x4, R6 ;  /* 0x0000000411107825 */ /* 0x010fca00078e0206 */
[----:B------:R0:W-:Y:S04]  /*1880*/  REDG.E.ADD.STRONG.GPU desc[UR6][R16.64], R23 ;  /* 0x000000171000798e */ /* 0x0001e8000c12e106 */
[----:B-1----:R0:W-:Y:S04]  /*1890*/  @P0 REDG.E.ADD.STRONG.GPU desc[UR6][R10.64], R21 ;  /* 0x000000150a00098e */ /* 0x0021e8000c12e106 */
[----:B------:R-:W2:Y:S02]  /*18a0*/  LDG.E R18, desc[UR6][R8.64] ;  /* 0x0000000608127981 */ /* 0x000ea4000c1e1900 */
[----:B--2---:R-:W-:-:S05]  /*18b0*/  VIADD R19, R18, 0x1 ;  /* 0x0000000112137836 */ /* 0x004fca0000000000 */
[----:B------:R0:W-:Y:S02]  /*18c0*/  STG.E desc[UR6][R8.64], R19 ;  /* 0x0000001308007986 */ /* 0x0001e4000c101906 */
.L_x_107:
[----:B------:R-:W-:Y:S05]  /*18d0*/  BSYNC.RECONVERGENT B1 ;  /* 0x0000000000017941 */ /* 0x000fea0003800200 */
.L_x_106:
[----:B------:R-:W-:Y:S01]  /*18e0*/  IADD3 R14, PT, PT, R14, 0x1, RZ ;  /* 0x000000010e0e7810 */ /* 0x000fe20007ffe0ff */
[----:B------:R-:W-:Y:S06]  /*18f0*/  @P1 BRA `(.L_x_108) ;  /* 0xfffffffc009c1947 */ /* 0x000fec000383ffff */
.L_x_81:
[----:B------:R-:W-:Y:S05]  /*1900*/  BSYNC.RECONVERGENT B0 ;  /* 0x0000000000007941 */ /* 0x000fea0003800200 */
.L_x_80:
[----:B0--34-:R-:W0:Y:S02]  /*1910*/  LDC.64 R4, c[0x0][0x3b0] ;  /* 0x0000ec00ff047b82 */ /* 0x019e240000000a00 */
[----:B0----5:R-:W-:-:S05]  /*1920*/  IMAD.WIDE R2, R2, 0x4, R4 ;  /* 0x0000000402027825 */ /* 0x021fca00078e0204 */
[----:B------:R-:W2:Y:S02]  /*1930*/  LDG.E R5, desc[UR6][R2.64] ;  /* 0x0000000602057981 */ /* 0x000ea4000c1e1900 */
[----:B--2---:R-:W-:-:S05]  /*1940*/  IADD3 R5, PT, PT, R0, R5, RZ ;  /* 0x0000000500057210 */ /* 0x004fca0007ffe0ff */
[----:B------:R-:W-:Y:S01]  /*1950*/  STG.E desc[UR6][R2.64], R5 ;  /* 0x0000000502007986 */ /* 0x000fe2000c101906 */
[----:B------:R-:W-:Y:S05]  /*1960*/  EXIT ;  /* 0x000000000000794d */ /* 0x000fea0003800000 */
.L_x_109:
        /* <DEDUP_REMOVED lines=9> */
.L_x_118:


//--------------------- .nv.global.init           --------------------------
	.section	.nv.global.init,"aw",@progbits
	.align	4
.nv.global.init:
	.type		mrg32k3aM1SubSeq,@object
	.size		mrg32k3aM1SubSeq,(mrg32k3aM2SubSeq - mrg32k3aM1SubSeq)
mrg32k3aM1SubSeq:
        /*0000*/ 	.byte	0x0b, 0xcc, 0xee, 0x04, 0x73, 0x29, 0x8b, 0x6f, 0xf6, 0x53, 0x03, 0xf6, 0x23, 0xf6, 0xea, 0xda
        /* <DEDUP_REMOVED lines=125> */
	.type		mrg32k3aM2SubSeq,@object
	.size		mrg32k3aM2SubSeq,(mrg32k3aM1 - mrg32k3aM2SubSeq)
mrg32k3aM2SubSeq:
        /* <DEDUP_REMOVED lines=126> */
	.type		mrg32k3aM1,@object
	.size		mrg32k3aM1,(mrg32k3aM1Seq - mrg32k3aM1)
mrg32k3aM1:
        /* <DEDUP_REMOVED lines=144> */
	.type		mrg32k3aM1Seq,@object
	.size		mrg32k3aM1Seq,(mrg32k3aM2 - mrg32k3aM1Seq)
mrg32k3aM1Seq:
        /* <DEDUP_REMOVED lines=144> */
	.type		mrg32k3aM2,@object
	.size		mrg32k3aM2,(mrg32k3aM2Seq - mrg32k3aM2)
mrg32k3aM2:
        /* <DEDUP_REMOVED lines=144> */
	.type		mrg32k3aM2Seq,@object
	.size		mrg32k3aM2Seq,(precalc_xorwow_matrix - mrg32k3aM2Seq)
mrg32k3aM2Seq:
        /* <DEDUP_REMOVED lines=144> */
	.type		precalc_xorwow_matrix,@object
	.size		precalc_xorwow_matrix,(precalc_xorwow_offset_matrix - precalc_xorwow_matrix)
precalc_xorwow_matrix:
        /* <DEDUP_REMOVED lines=6400> */
	.type		precalc_xorwow_offset_matrix,@object
	.size		precalc_xorwow_offset_matrix,(.L_1 - precalc_xorwow_offset_matrix)
precalc_xorwow_offset_matrix:
        /* <DEDUP_REMOVED lines=6400> */
.L_1:


//--------------------- .nv.shared.computeThetas  --------------------------
	.section	.nv.shared.computeThetas,"aw",@nobits
	.sectionflags	@""
	.align	16
	.zero		1024


//--------------------- .nv.shared.reserved.0     --------------------------
	.section	.nv.shared.reserved.0,"aw",@nobits
	.weak		__nv_reservedSMEM_offset_0_alias
	.size		__nv_reservedSMEM_offset_0_alias, 0, 64
	.other		__nv_reservedSMEM_offset_0_alias,@"STO_CUDA_RESERVED_SHARED STV_DEFAULT"
__nv_reservedSMEM_offset_0_alias:
	.zero		0
	.zero		64


//--------------------- .nv.shared.computePhisExact --------------------------
	.section	.nv.shared.computePhisExact,"aw",@nobits
	.sectionflags	@""
	.align	16
	.zero		1024


//--------------------- .nv.shared.computePhis    --------------------------
	.section	.nv.shared.computePhis,"aw",@nobits
	.sectionflags	@""
	.align	16
	.zero		1024


//--------------------- .nv.shared.drawLatentVariablesForTesting --------------------------
	.section	.nv.shared.drawLatentVariablesForTesting,"aw",@nobits
	.sectionflags	@""
	.align	16
	.zero		1024


//--------------------- .nv.shared.drawLatentVariablesForTestingQuick --------------------------
	.section	.nv.shared.drawLatentVariablesForTestingQuick,"aw",@nobits
	.sectionflags	@""
	.align	16
	.zero		1024


//--------------------- .nv.shared.drawLatentVariables --------------------------
	.section	.nv.shared.drawLatentVariables,"aw",@nobits
	.sectionflags	@""
	.align	16
	.zero		1024


//--------------------- .nv.constant0.computeThetas --------------------------
	.section	.nv.constant0.computeThetas,"a",@progbits
	.sectionflags	@""
	.align	4
.nv.constant0.computeThetas:
	.zero		936


//--------------------- .nv.constant0.computePhisExact --------------------------
	.section	.nv.constant0.computePhisExact,"a",@progbits
	.sectionflags	@""
	.align	4
.nv.constant0.computePhisExact:
	.zero		928


//--------------------- .nv.constant0.computePhis --------------------------
	.section	.nv.constant0.computePhis,"a",@progbits
	.sectionflags	@""
	.align	4
.nv.constant0.computePhis:
	.zero		936


//--------------------- .nv.constant0.drawLatentVariablesForTesting --------------------------
	.section	.nv.constant0.drawLatentVariablesForTesting,"a",@progbits
	.sectionflags	@""
	.align	4
.nv.constant0.drawLatentVariablesForTesting:
	.zero		976


//--------------------- .nv.constant0.drawLatentVariablesForTestingQuick --------------------------
	.section	.nv.constant0.drawLatentVariablesForTestingQuick,"a",@progbits
	.sectionflags	@""
	.align	4
.nv.constant0.drawLatentVariablesForTestingQuick:
	.zero		968


//--------------------- .nv.constant0.drawLatentVariables --------------------------
	.section	.nv.constant0.drawLatentVariables,"a",@progbits
	.sectionflags	@""
	.align	4
.nv.constant0.drawLatentVariables:
	.zero		996


//--------------------- SYMBOLS --------------------------

	.type		.nv.reservedSmem.offset0,@object
	.size		.nv.reservedSmem.offset0,0x4
	.type		.nv.reservedSmem.cap,@object
	.size		.nv.reservedSmem.cap,0x4
